// auto-generated by cutlass_sweep.gemm — config: {"arch": "sm_100", "cluster_m": 2, "cluster_n": 1, "dtype": "fp16", "dtype_b": "fp16", "layout": "nn", "stages": 3, "tile_k": 64, "tile_m": 128, "tile_n": 128}
#include "cutlass/cutlass.h"
#include "cutlass/gemm/collective/collective_builder.hpp"
#include "cutlass/gemm/device/gemm_universal_adapter.h"
#include "cutlass/gemm/kernel/gemm_universal.hpp"
#include "cutlass/epilogue/collective/collective_builder.hpp"

using ElemA = cutlass::half_t;
using ElemB = cutlass::half_t;
using ElemCD = cutlass::half_t;
using Acc  = float;
using TileShape    = cute::Shape<cute::_128, cute::_128, cute::_64>;
using ClusterShape = cute::Shape<cute::_2, cute::_1, cute::_1>;

using CollectiveEpilogue = typename cutlass::epilogue::collective::CollectiveBuilder<
    cutlass::arch::Sm100, cutlass::arch::OpClassTensorOp,
    TileShape, ClusterShape,
    cutlass::epilogue::collective::EpilogueTileAuto,
    Acc, Acc,
    ElemCD, cutlass::layout::RowMajor, 128 / cutlass::sizeof_bits<ElemCD>::value,
    ElemCD, cutlass::layout::RowMajor, 128 / cutlass::sizeof_bits<ElemCD>::value,
    cutlass::epilogue::collective::EpilogueScheduleAuto
  >::CollectiveOp;

using CollectiveMainloop = typename cutlass::gemm::collective::CollectiveBuilder<
    cutlass::arch::Sm100, cutlass::arch::OpClassTensorOp,
    ElemA, cutlass::layout::RowMajor, 128 / cutlass::sizeof_bits<ElemA>::value,
    ElemB, cutlass::layout::RowMajor, 128 / cutlass::sizeof_bits<ElemB>::value,
    Acc,
    TileShape, ClusterShape,
    cutlass::gemm::collective::StageCount<3>,
    cutlass::gemm::collective::KernelScheduleAuto
  >::CollectiveOp;

using GemmKernel = cutlass::gemm::kernel::GemmUniversal<
    cute::Shape<int,int,int,int>,
    CollectiveMainloop,
    CollectiveEpilogue
>;
using Gemm = cutlass::gemm::device::GemmUniversalAdapter<GemmKernel>;

// Force the device kernel symbol into the cubin without needing a host main.
auto* _anchor = &cutlass::device_kernel<GemmKernel>;


// ===== COMPILED SASS (sm_100a) =====

	.target	sm_100a

	.elftype	@"ET_EXEC"


//--------------------- .note.nv.tkinfo           --------------------------
	.section	.note.nv.tkinfo,"",@"SHT_NOTE"
	.sectionflags	@"SHF_NOTE_NV_TKINFO"
	.tkinfo
        /*0018*/ 	.word	0x00000002
        /*0030*/ 	.string	""
        /*0030*/ 	.string	"ptxas"
        /*0030*/ 	.string	"Cuda compilation tools, release 13.0, V13.0.88"
        /*0030*/ 	.string	"Build cuda_13.0.r13.0/compiler.36424714_0"
        /*0030*/ 	.string	"-arch sm_100a -m 64 "



//--------------------- .note.nv.cuinfo           --------------------------
	.section	.note.nv.cuinfo,"",@"SHT_NOTE"
	.sectionflags	@"SHF_NOTE_NV_CUINFO"
        /*0018*/ 	.short	0x0002
        /*001a*/ 	.short	0x0064
        /*001c*/ 	.short	0x0082
	.zero		2


//--------------------- .nv.info                  --------------------------
	.section	.nv.info,"",@"SHT_CUDA_INFO"
	.align	4


	//----- nvinfo : EIATTR_REGCOUNT
	.align		4
        /*0000*/ 	.byte	0x04, 0x2f
        /*0002*/ 	.short	(.L_19 - .L_18)
	.align		4
.L_18:
        /*0004*/ 	.word	index@(_ZN7cutlass13device_kernelINS_4gemm6kernel13GemmUniversalIN4cute5tupleIJiiiiEEENS1_10collective13CollectiveMmaINS1_35MainloopSm100TmaUmmaWarpSpecializedILi3ELi2ELi4ENS5_IJNS4_1CILi2EEENSA_ILi1EEESC_EEEEENS5_IJNSA_ILi128EEESF_NSA_ILi64EEEEEENS_6half_tENS5_IJlSC_lEEESI_NS5_IJSC_llEEENS4_8TiledMMAINS4_8MMA_AtomIJNS4_26SM100_MMA_F16BF16_2x1SM_SSISI_SI_fLi128ELi128ELNS4_4UMMA5MajorE0ELSP_1ELNSO_7ScaleInE0ELSQ_0EEEEEENS4_6LayoutINS5_IJSC_SC_SC_EEENS5_IJNSA_ILi0EEESV_SV_EEEEENS5_IJNS4_10UnderscoreESY_SY_EEEEENS4_18SM100_TMA_2SM_LOADENS4_14ComposedLayoutINS4_7SwizzleILi3ELi4ELi3EEENS4_18smem_ptr_flag_bitsILi16EEENST_INS5_IJNSA_ILi8EEESG_EEENS5_IJSG_SC_EEEEEEEvNS4_8identityES11_NS12_IS14_S16_NST_INS5_IJSG_S17_EEENS5_IJSC_SG_EEEEEEEvS1C_EENS_8epilogue10collective18CollectiveEpilogueINS1I_23Sm100TmaWarpSpecializedILi4ELi2ELi16ELb1ELb0EEEJNS5_IJSG_SF_SG_EEENS5_IJNST_ISG_SC_EENST_INS5_IJNSA_ILi16EEESB_EEES1E_EEEEESI_SJ_SI_SJ_NS1I_6fusion15FusionCallbacksIS1M_NS1T_17LinearCombinationISI_fSI_fLNS_15FloatRoundStyleE2EEES1N_S1S_JEEENS4_5SM1004TMEM4LOAD26SM100_TMEM_LOAD_32dp32b16xENS4_13SM90_TMA_LOADENS12_INS13_ILi1ELi4ELi3EEES16_NST_INS5_IJS17_S1P_EEENS5_IJS1P_SC_EEEEEEENS4_39AutoVectorizingCopyWithAssumedAlignmentILi128EEENS4_14SM90_TMA_STOREES28_S2A_S2A_EEEvvEEEEvNT_6ParamsE)
        /*0008*/ 	.word	0x0000005b


	//----- nvinfo : EIATTR_FRAME_SIZE
	.align		4
.L_19:
        /*000c*/ 	.byte	0x04, 0x11
        /*000e*/ 	.short	(.L_21 - .L_20)
	.align		4
.L_20:
        /*0010*/ 	.word	index@($__internal_2_$__cuda_sm10x_tcgen05_guardrail_trap_unallocated_columns_being_dealloced)
        /*0014*/ 	.word	0x00000000


	//----- nvinfo : EIATTR_FRAME_SIZE
	.align		4
.L_21:
        /*0018*/ 	.byte	0x04, 0x11
        /*001a*/ 	.short	(.L_23 - .L_22)
	.align		4
.L_22:
        /*001c*/ 	.word	index@($__internal_1_$__cuda_sm10x_tcgen05_guardrail_trap_phase_invalid_during_alloc)
        /*0020*/ 	.word	0x00000000


	//----- nvinfo : EIATTR_FRAME_SIZE
	.align		4
.L_23:
        /*0024*/ 	.byte	0x04, 0x11
        /*0026*/ 	.short	(.L_25 - .L_24)
	.align		4
.L_24:
        /*0028*/ 	.word	index@($__internal_0_$__cuda_sm10x_tcgen05_guardrail_trap_col_being_dealloced_not_returned_by_alloc)
        /*002c*/ 	.word	0x00000000


	//----- nvinfo : EIATTR_FRAME_SIZE
	.align		4
.L_25:
        /*0030*/ 	.byte	0x04, 0x11
        /*0032*/ 	.short	(.L_27 - .L_26)
	.align		4
.L_26:
        /*0034*/ 	.word	index@(_ZN7cutlass13device_kernelINS_4gemm6kernel13GemmUniversalIN4cute5tupleIJiiiiEEENS1_10collective13CollectiveMmaINS1_35MainloopSm100TmaUmmaWarpSpecializedILi3ELi2ELi4ENS5_IJNS4_1CILi2EEENSA_ILi1EEESC_EEEEENS5_IJNSA_ILi128EEESF_NSA_ILi64EEEEEENS_6half_tENS5_IJlSC_lEEESI_NS5_IJSC_llEEENS4_8TiledMMAINS4_8MMA_AtomIJNS4_26SM100_MMA_F16BF16_2x1SM_SSISI_SI_fLi128ELi128ELNS4_4UMMA5MajorE0ELSP_1ELNSO_7ScaleInE0ELSQ_0EEEEEENS4_6LayoutINS5_IJSC_SC_SC_EEENS5_IJNSA_ILi0EEESV_SV_EEEEENS5_IJNS4_10UnderscoreESY_SY_EEEEENS4_18SM100_TMA_2SM_LOADENS4_14ComposedLayoutINS4_7SwizzleILi3ELi4ELi3EEENS4_18smem_ptr_flag_bitsILi16EEENST_INS5_IJNSA_ILi8EEESG_EEENS5_IJSG_SC_EEEEEEEvNS4_8identityES11_NS12_IS14_S16_NST_INS5_IJSG_S17_EEENS5_IJSC_SG_EEEEEEEvS1C_EENS_8epilogue10collective18CollectiveEpilogueINS1I_23Sm100TmaWarpSpecializedILi4ELi2ELi16ELb1ELb0EEEJNS5_IJSG_SF_SG_EEENS5_IJNST_ISG_SC_EENST_INS5_IJNSA_ILi16EEESB_EEES1E_EEEEESI_SJ_SI_SJ_NS1I_6fusion15FusionCallbacksIS1M_NS1T_17LinearCombinationISI_fSI_fLNS_15FloatRoundStyleE2EEES1N_S1S_JEEENS4_5SM1004TMEM4LOAD26SM100_TMEM_LOAD_32dp32b16xENS4_13SM90_TMA_LOADENS12_INS13_ILi1ELi4ELi3EEES16_NST_INS5_IJS17_S1P_EEENS5_IJS1P_SC_EEEEEEENS4_39AutoVectorizingCopyWithAssumedAlignmentILi128EEENS4_14SM90_TMA_STOREES28_S2A_S2A_EEEvvEEEEvNT_6ParamsE)
        /*0038*/ 	.word	0x00000000


	//----- nvinfo : EIATTR_MIN_STACK_SIZE
	.align		4
.L_27:
        /*003c*/ 	.byte	0x04, 0x12
        /*003e*/ 	.short	(.L_29 - .L_28)
	.align		4
.L_28:
        /*0040*/ 	.word	index@(_ZN7cutlass13device_kernelINS_4gemm6kernel13GemmUniversalIN4cute5tupleIJiiiiEEENS1_10collective13CollectiveMmaINS1_35MainloopSm100TmaUmmaWarpSpecializedILi3ELi2ELi4ENS5_IJNS4_1CILi2EEENSA_ILi1EEESC_EEEEENS5_IJNSA_ILi128EEESF_NSA_ILi64EEEEEENS_6half_tENS5_IJlSC_lEEESI_NS5_IJSC_llEEENS4_8TiledMMAINS4_8MMA_AtomIJNS4_26SM100_MMA_F16BF16_2x1SM_SSISI_SI_fLi128ELi128ELNS4_4UMMA5MajorE0ELSP_1ELNSO_7ScaleInE0ELSQ_0EEEEEENS4_6LayoutINS5_IJSC_SC_SC_EEENS5_IJNSA_ILi0EEESV_SV_EEEEENS5_IJNS4_10UnderscoreESY_SY_EEEEENS4_18SM100_TMA_2SM_LOADENS4_14ComposedLayoutINS4_7SwizzleILi3ELi4ELi3EEENS4_18smem_ptr_flag_bitsILi16EEENST_INS5_IJNSA_ILi8EEESG_EEENS5_IJSG_SC_EEEEEEEvNS4_8identityES11_NS12_IS14_S16_NST_INS5_IJSG_S17_EEENS5_IJSC_SG_EEEEEEEvS1C_EENS_8epilogue10collective18CollectiveEpilogueINS1I_23Sm100TmaWarpSpecializedILi4ELi2ELi16ELb1ELb0EEEJNS5_IJSG_SF_SG_EEENS5_IJNST_ISG_SC_EENST_INS5_IJNSA_ILi16EEESB_EEES1E_EEEEESI_SJ_SI_SJ_NS1I_6fusion15FusionCallbacksIS1M_NS1T_17LinearCombinationISI_fSI_fLNS_15FloatRoundStyleE2EEES1N_S1S_JEEENS4_5SM1004TMEM4LOAD26SM100_TMEM_LOAD_32dp32b16xENS4_13SM90_TMA_LOADENS12_INS13_ILi1ELi4ELi3EEES16_NST_INS5_IJS17_S1P_EEENS5_IJS1P_SC_EEEEEEENS4_39AutoVectorizingCopyWithAssumedAlignmentILi128EEENS4_14SM90_TMA_STOREES28_S2A_S2A_EEEvvEEEEvNT_6ParamsE)
        /*0044*/ 	.word	0x00000000
.L_29:


//--------------------- .nv.compat                --------------------------
	.section	.nv.compat,"",@"SHT_CUDA_COMPAT_INFO"
	.align	4
        /*0000*/ 	.byte	0x02, 0x09, 0x01, 0x00, 0x02, 0x02, 0x02, 0x00, 0x02, 0x05, 0x05, 0x00, 0x03, 0x07, 0x01, 0x01
        /*0010*/ 	.byte	0x02, 0x03, 0x01, 0x00, 0x02, 0x06, 0x01, 0x00, 0x04, 0x0b, 0x08, 0x00, 0x09, 0x00, 0x00, 0x00
        /*0020*/ 	.byte	0x00, 0x00, 0x00, 0x00


//--------------------- .nv.info._ZN7cutlass13device_kernelINS_4gemm6kernel13GemmUniversalIN4cute5tupleIJiiiiEEENS1_10collective13CollectiveMmaINS1_35MainloopSm100TmaUmmaWarpSpecializedILi3ELi2ELi4ENS5_IJNS4_1CILi2EEENSA_ILi1EEESC_EEEEENS5_IJNSA_ILi128EEESF_NSA_ILi64EEEEEENS_6half_tENS5_IJlSC_lEEESI_NS5_IJSC_llEEENS4_8TiledMMAINS4_8MMA_AtomIJNS4_26SM100_MMA_F16BF16_2x1SM_SSISI_SI_fLi128ELi128ELNS4_4UMMA5MajorE0ELSP_1ELNSO_7ScaleInE0ELSQ_0EEEEEENS4_6LayoutINS5_IJSC_SC_SC_EEENS5_IJNSA_ILi0EEESV_SV_EEEEENS5_IJNS4_10UnderscoreESY_SY_EEEEENS4_18SM100_TMA_2SM_LOADENS4_14ComposedLayoutINS4_7SwizzleILi3ELi4ELi3EEENS4_18smem_ptr_flag_bitsILi16EEENST_INS5_IJNSA_ILi8EEESG_EEENS5_IJSG_SC_EEEEEEEvNS4_8identityES11_NS12_IS14_S16_NST_INS5_IJSG_S17_EEENS5_IJSC_SG_EEEEEEEvS1C_EENS_8epilogue10collective18CollectiveEpilogueINS1I_23Sm100TmaWarpSpecializedILi4ELi2ELi16ELb1ELb0EEEJNS5_IJSG_SF_SG_EEENS5_IJNST_ISG_SC_EENST_INS5_IJNSA_ILi16EEESB_EEES1E_EEEEESI_SJ_SI_SJ_NS1I_6fusion15FusionCallbacksIS1M_NS1T_17LinearCombinationISI_fSI_fLNS_15FloatRoundStyleE2EEES1N_S1S_JEEENS4_5SM1004TMEM4LOAD26SM100_TMEM_LOAD_32dp32b16xENS4_13SM90_TMA_LOADENS12_INS13_ILi1ELi4ELi3EEES16_NST_INS5_IJS17_S1P_EEENS5_IJS1P_SC_EEEEEEENS4_39AutoVectorizingCopyWithAssumedAlignmentILi128EEENS4_14SM90_TMA_STOREES28_S2A_S2A_EEEvvEEEEvNT_6ParamsE --------------------------
	.section	.nv.info._ZN7cutlass13device_kernelINS_4gemm6kernel13GemmUniversalIN4cute5tupleIJiiiiEEENS1_10collective13CollectiveMmaINS1_35MainloopSm100TmaUmmaWarpSpecializedILi3ELi2ELi4ENS5_IJNS4_1CILi2EEENSA_ILi1EEESC_EEEEENS5_IJNSA_ILi128EEESF_NSA_ILi64EEEEEENS_6half_tENS5_IJlSC_lEEESI_NS5_IJSC_llEEENS4_8TiledMMAINS4_8MMA_AtomIJNS4_26SM100_MMA_F16BF16_2x1SM_SSISI_SI_fLi128ELi128ELNS4_4UMMA5MajorE0ELSP_1ELNSO_7ScaleInE0ELSQ_0EEEEEENS4_6LayoutINS5_IJSC_SC_SC_EEENS5_IJNSA_ILi0EEESV_SV_EEEEENS5_IJNS4_10UnderscoreESY_SY_EEEEENS4_18SM100_TMA_2SM_LOADENS4_14ComposedLayoutINS4_7SwizzleILi3ELi4ELi3EEENS4_18smem_ptr_flag_bitsILi16EEENST_INS5_IJNSA_ILi8EEESG_EEENS5_IJSG_SC_EEEEEEEvNS4_8identityES11_NS12_IS14_S16_NST_INS5_IJSG_S17_EEENS5_IJSC_SG_EEEEEEEvS1C_EENS_8epilogue10collective18CollectiveEpilogueINS1I_23Sm100TmaWarpSpecializedILi4ELi2ELi16ELb1ELb0EEEJNS5_IJSG_SF_SG_EEENS5_IJNST_ISG_SC_EENST_INS5_IJNSA_ILi16EEESB_EEES1E_EEEEESI_SJ_SI_SJ_NS1I_6fusion15FusionCallbacksIS1M_NS1T_17LinearCombinationISI_fSI_fLNS_15FloatRoundStyleE2EEES1N_S1S_JEEENS4_5SM1004TMEM4LOAD26SM100_TMEM_LOAD_32dp32b16xENS4_13SM90_TMA_LOADENS12_INS13_ILi1ELi4ELi3EEES16_NST_INS5_IJS17_S1P_EEENS5_IJS1P_SC_EEEEEEENS4_39AutoVectorizingCopyWithAssumedAlignmentILi128EEENS4_14SM90_TMA_STOREES28_S2A_S2A_EEEvvEEEEvNT_6ParamsE,"",@"SHT_CUDA_INFO"
	.sectionflags	@""
	.align	4


	//----- nvinfo : EIATTR_CUDA_API_VERSION
	.align		4
        /*0000*/ 	.byte	0x04, 0x37
        /*0002*/ 	.short	(.L_31 - .L_30)
.L_30:
        /*0004*/ 	.word	0x00000082


	//----- nvinfo : EIATTR_KPARAM_INFO
	.align		4
.L_31:
        /*0008*/ 	.byte	0x04, 0x17
        /*000a*/ 	.short	(.L_33 - .L_32)
.L_32:
        /*000c*/ 	.word	0x00000000
        /*0010*/ 	.short	0x0000
        /*0012*/ 	.short	0x0000
        /*0014*/ 	.byte	0x00, 0xf0, 0x01, 0x20


	//----- nvinfo : EIATTR_AT_ENTRY_FRAGMENTS
	.align		4
.L_33:
        /*0018*/ 	.byte	0x04, 0x4f
        /*001a*/ 	.short	(.L_35 - .L_34)


	//   ....[0]....
.L_34:
        /*001c*/ 	.word	0x00000007


	//----- nvinfo : EIATTR_RESERVED_SMEM_USED
	.align		4
.L_35:
        /*0020*/ 	.byte	0x01, 0x41
	.zero		2


	//----- nvinfo : EIATTR_SPARSE_MMA_MASK
	.align		4
        /*0024*/ 	.byte	0x03, 0x50
        /*0026*/ 	.short	0x0000


	//----- nvinfo : EIATTR_TCGEN05_2CTA_USED
	.align		4
        /*0028*/ 	.byte	0x01, 0x52
	.zero		2


	//----- nvinfo : EIATTR_MAXREG_COUNT
	.align		4
        /*002c*/ 	.byte	0x03, 0x1b
        /*002e*/ 	.short	0x00ff


	//----- nvinfo : EIATTR_NUM_BARRIERS
	.align		4
        /*0030*/ 	.byte	0x02, 0x4c
        /*0032*/ 	.byte	0x07
	.zero		1


	//----- nvinfo : EIATTR_EXTERNS
	.align		4
        /*0034*/ 	.byte	0x04, 0x0f
        /*0036*/ 	.short	(.L_37 - .L_36)


	//   ....[0]....
	.align		4
.L_36:
        /*0038*/ 	.word	index@(__assertfail)


	//----- nvinfo : EIATTR_MERCURY_ISA_VERSION
	.align		4
.L_37:
        /*003c*/ 	.byte	0x03, 0x5f
        /*003e*/ 	.short	0x0101


	//----- nvinfo : EIATTR_INT_WARP_WIDE_INSTR_OFFSETS
	.align		4
        /*0040*/ 	.byte	0x04, 0x31
        /*0042*/ 	.short	(.L_39 - .L_38)


	//   ....[0]....
.L_38:
        /*0044*/ 	.word	0x00000cf0


	//   ....[1]....
        /*0048*/ 	.word	0x00000d90


	//   ....[2]....
        /*004c*/ 	.word	0x000020c0


	//   ....[3]....
        /*0050*/ 	.word	0x00003f00


	//   ....[4]....
        /*0054*/ 	.word	0x00003f20


	//   ....[5]....
        /*0058*/ 	.word	0x00003f50


	//   ....[6]....
        /*005c*/ 	.word	0x00004890


	//   ....[7]....
        /*0060*/ 	.word	0x000048b0


	//   ....[8]....
        /*0064*/ 	.word	0x000049a0


	//   ....[9]....
        /*0068*/ 	.word	0x00004a60


	//   ....[10]....
        /*006c*/ 	.word	0x00004a80


	//   ....[11]....
        /*0070*/ 	.word	0x00004b70


	//   ....[12]....
        /*0074*/ 	.word	0x00004c40


	//   ....[13]....
        /*0078*/ 	.word	0x00004c60


	//   ....[14]....
        /*007c*/ 	.word	0x00004d90


	//   ....[15]....
        /*0080*/ 	.word	0x00004f10


	//   ....[16]....
        /*0084*/ 	.word	0x00004f20


	//   ....[17]....
        /*0088*/ 	.word	0x000050b0


	//----- nvinfo : EIATTR_COOP_GROUP_MASK_REGIDS
	.align		4
.L_39:
        /*008c*/ 	.byte	0x04, 0x29
        /*008e*/ 	.short	(.L_41 - .L_40)


	//   ....[0]....
.L_40:
        /*0090*/ 	.word	0xffffffff


	//   ....[1]....
        /*0094*/ 	.word	0xffffffff


	//   ....[2]....
        /*0098*/ 	.word	0xffffffff


	//   ....[3]....
        /*009c*/ 	.word	0xffffffff


	//   ....[4]....
        /*00a0*/ 	.word	0xffffffff


	//   ....[5]....
        /*00a4*/ 	.word	0xffffffff


	//   ....[6]....
        /*00a8*/ 	.word	0xffffffff


	//   ....[7]....
        /*00ac*/ 	.word	0xffffffff


	//   ....[8]....
        /*00b0*/ 	.word	0xffffffff


	//   ....[9]....
        /*00b4*/ 	.word	0xffffffff


	//   ....[10]....
        /*00b8*/ 	.word	0xffffffff


	//   ....[11]....
        /*00bc*/ 	.word	0xffffffff


	//   ....[12]....
        /*00c0*/ 	.word	0xffffffff


	//   ....[13]....
        /*00c4*/ 	.word	0xffffffff


	//----- nvinfo : EIATTR_COOP_GROUP_INSTR_OFFSETS
	.align		4
.L_41:
        /*00c8*/ 	.byte	0x04, 0x28
        /*00ca*/ 	.short	(.L_43 - .L_42)


	//   ....[0]....
.L_42:
        /*00cc*/ 	.word	0x000000c0


	//   ....[1]....
        /*00d0*/ 	.word	0x00000500


	//   ....[2]....
        /*00d4*/ 	.word	0x00000660


	//   ....[3]....
        /*00d8*/ 	.word	0x000007f0


	//   ....[4]....
        /*00dc*/ 	.word	0x000008e0


	//   ....[5]....
        /*00e0*/ 	.word	0x00000a40


	//   ....[6]....
        /*00e4*/ 	.word	0x00000bd0


	//   ....[7]....
        /*00e8*/ 	.word	0x00000e10


	//   ....[8]....
        /*00ec*/ 	.word	0x00001fa0


	//   ....[9]....
        /*00f0*/ 	.word	0x00002cf0


	//   ....[10]....
        /*00f4*/ 	.word	0x000031c0


	//   ....[11]....
        /*00f8*/ 	.word	0x000031f0


	//   ....[12]....
        /*00fc*/ 	.word	0x00003e00


	//   ....[13]....
        /*0100*/ 	.word	0x00004010


	//----- nvinfo : EIATTR_VRC_CTA_INIT_COUNT
	.align		4
.L_43:
        /*0104*/ 	.byte	0x02, 0x4a
        /*0106*/ 	.byte	0x80
	.zero		1


	//----- nvinfo : EIATTR_SYSCALL_OFFSETS
	.align		4
        /*0108*/ 	.byte	0x04, 0x46
        /*010a*/ 	.short	(.L_45 - .L_44)


	//   ....[0]....
.L_44:
        /*010c*/ 	.word	0x00005b70


	//   ....[1]....
        /*0110*/ 	.word	0x00005c60


	//   ....[2]....
        /*0114*/ 	.word	0x000063a0


	//   ....[3]....
        /*0118*/ 	.word	0x00006cc0


	//   ....[4]....
        /*011c*/ 	.word	0x00007580


	//   ....[5]....
        /*0120*/ 	.word	0x00007e40


	//----- nvinfo : EIATTR_MBARRIER_INSTR_OFFSETS
	.align		4
.L_45:
        /*0124*/ 	.byte	0x04, 0x39
        /*0126*/ 	.short	(.L_47 - .L_46)


	//   ....[0]....
.L_46:
        /*0128*/ 	.word	0x000005f0
        /*012c*/ 	.word	0x000000ff
        /*0130*/ 	.word	0x00000000
        /*0134*/ 	.short	0x0100
        /*0136*/ 	.byte	0x08
	.zero		1


	//   ....[1]....
        /*0138*/ 	.word	0x00000600
        /*013c*/ 	.word	0x000000ff
        /*0140*/ 	.word	0x00000018
        /*0144*/ 	.short	0x0100
        /*0146*/ 	.byte	0x08
	.zero		1


	//   ....[2]....
        /*0148*/ 	.word	0x00000610
        /*014c*/ 	.word	0x000000ff
        /*0150*/ 	.word	0x00000008
        /*0154*/ 	.short	0x0100
        /*0156*/ 	.byte	0x08
	.zero		1


	//   ....[3]....
        /*0158*/ 	.word	0x00000620
        /*015c*/ 	.word	0x000000ff
        /*0160*/ 	.word	0x00000020
        /*0164*/ 	.short	0x0100
        /*0166*/ 	.byte	0x08
	.zero		1


	//   ....[4]....
        /*0168*/ 	.word	0x00000630
        /*016c*/ 	.word	0x000000ff
        /*0170*/ 	.word	0x00000010
        /*0174*/ 	.short	0x0100
        /*0176*/ 	.byte	0x08
	.zero		1


	//   ....[5]....
        /*0178*/ 	.word	0x00000640
        /*017c*/ 	.word	0x000000ff
        /*0180*/ 	.word	0x00000028
        /*0184*/ 	.short	0x0100
        /*0186*/ 	.byte	0x08
	.zero		1


	//   ....[6]....
        /*0188*/ 	.word	0x00000760
        /*018c*/ 	.word	0x000000ff
        /*0190*/ 	.word	0x00000030
        /*0194*/ 	.short	0x0100
        /*0196*/ 	.byte	0x09
	.zero		1


	//   ....[7]....
        /*0198*/ 	.word	0x00000770
        /*019c*/ 	.word	0x000000ff
        /*01a0*/ 	.word	0x00000050
        /*01a4*/ 	.short	0x0100
        /*01a6*/ 	.byte	0x09
	.zero		1


	//   ....[8]....
        /*01a8*/ 	.word	0x00000780
        /*01ac*/ 	.word	0x000000ff
        /*01b0*/ 	.word	0x00000038
        /*01b4*/ 	.short	0x0100
        /*01b6*/ 	.byte	0x09
	.zero		1


	//   ....[9]....
        /*01b8*/ 	.word	0x00000790
        /*01bc*/ 	.word	0x000000ff
        /*01c0*/ 	.word	0x00000058
        /*01c4*/ 	.short	0x0100
        /*01c6*/ 	.byte	0x09
	.zero		1


	//   ....[10]....
        /*01c8*/ 	.word	0x000007a0
        /*01cc*/ 	.word	0x000000ff
        /*01d0*/ 	.word	0x00000040
        /*01d4*/ 	.short	0x0100
        /*01d6*/ 	.byte	0x09
	.zero		1


	//   ....[11]....
        /*01d8*/ 	.word	0x000007b0
        /*01dc*/ 	.word	0x000000ff
        /*01e0*/ 	.word	0x00000060
        /*01e4*/ 	.short	0x0100
        /*01e6*/ 	.byte	0x09
	.zero		1


	//   ....[12]....
        /*01e8*/ 	.word	0x000007c0
        /*01ec*/ 	.word	0x000000ff
        /*01f0*/ 	.word	0x00000048
        /*01f4*/ 	.short	0x0100
        /*01f6*/ 	.byte	0x09
	.zero		1


	//   ....[13]....
        /*01f8*/ 	.word	0x000007d0
        /*01fc*/ 	.word	0x000000ff
        /*0200*/ 	.word	0x00000068
        /*0204*/ 	.short	0x0100
        /*0206*/ 	.byte	0x09
	.zero		1


	//   ....[14]....
        /*0208*/ 	.word	0x000008b0
        /*020c*/ 	.word	0x000000ff
        /*0210*/ 	.word	0x00000070
        /*0214*/ 	.short	0x0100
        /*0216*/ 	.byte	0x08
	.zero		1


	//   ....[15]....
        /*0218*/ 	.word	0x000008c0
        /*021c*/ 	.word	0x000000ff
        /*0220*/ 	.word	0x00000078
        /*0224*/ 	.short	0x0100
        /*0226*/ 	.byte	0x08
	.zero		1


	//   ....[16]....
        /*0228*/ 	.word	0x000009f0
        /*022c*/ 	.word	0x000000ff
        /*0230*/ 	.word	0x00000080
        /*0234*/ 	.short	0x0100
        /*0236*/ 	.byte	0x08
	.zero		1


	//   ....[17]....
        /*0238*/ 	.word	0x00000a00
        /*023c*/ 	.word	0x000000ff
        /*0240*/ 	.word	0x00000090
        /*0244*/ 	.short	0x0100
        /*0246*/ 	.byte	0x08
	.zero		1


	//   ....[18]....
        /*0248*/ 	.word	0x00000a10
        /*024c*/ 	.word	0x000000ff
        /*0250*/ 	.word	0x00000088
        /*0254*/ 	.short	0x0100
        /*0256*/ 	.byte	0x08
	.zero		1


	//   ....[19]....
        /*0258*/ 	.word	0x00000a20
        /*025c*/ 	.word	0x000000ff
        /*0260*/ 	.word	0x00000098
        /*0264*/ 	.short	0x0100
        /*0266*/ 	.byte	0x08
	.zero		1


	//   ....[20]....
        /*0268*/ 	.word	0x00000b40
        /*026c*/ 	.word	0x000000ff
        /*0270*/ 	.word	0x000000a0
        /*0274*/ 	.short	0x0100
        /*0276*/ 	.byte	0x09
	.zero		1


	//   ....[21]....
        /*0278*/ 	.word	0x00000b50
        /*027c*/ 	.word	0x000000ff
        /*0280*/ 	.word	0x000000c0
        /*0284*/ 	.short	0x0100
        /*0286*/ 	.byte	0x09
	.zero		1


	//   ....[22]....
        /*0288*/ 	.word	0x00000b60
        /*028c*/ 	.word	0x000000ff
        /*0290*/ 	.word	0x000000a8
        /*0294*/ 	.short	0x0100
        /*0296*/ 	.byte	0x09
	.zero		1


	//   ....[23]....
        /*0298*/ 	.word	0x00000b70
        /*029c*/ 	.word	0x000000ff
        /*02a0*/ 	.word	0x000000c8
        /*02a4*/ 	.short	0x0100
        /*02a6*/ 	.byte	0x09
	.zero		1


	//   ....[24]....
        /*02a8*/ 	.word	0x00000b80
        /*02ac*/ 	.word	0x000000ff
        /*02b0*/ 	.word	0x000000b0
        /*02b4*/ 	.short	0x0100
        /*02b6*/ 	.byte	0x09
	.zero		1


	//   ....[25]....
        /*02b8*/ 	.word	0x00000b90
        /*02bc*/ 	.word	0x000000ff
        /*02c0*/ 	.word	0x000000d0
        /*02c4*/ 	.short	0x0100
        /*02c6*/ 	.byte	0x09
	.zero		1


	//   ....[26]....
        /*02c8*/ 	.word	0x00000ba0
        /*02cc*/ 	.word	0x000000ff
        /*02d0*/ 	.word	0x000000b8
        /*02d4*/ 	.short	0x0100
        /*02d6*/ 	.byte	0x09
	.zero		1


	//   ....[27]....
        /*02d8*/ 	.word	0x00000bb0
        /*02dc*/ 	.word	0x000000ff
        /*02e0*/ 	.word	0x000000d8
        /*02e4*/ 	.short	0x0100
        /*02e6*/ 	.byte	0x09
	.zero		1


	//   ....[28]....
        /*02e8*/ 	.word	0x00000ca0
        /*02ec*/ 	.word	0x000000ff
        /*02f0*/ 	.word	0x000000e0
        /*02f4*/ 	.short	0x0100
        /*02f6*/ 	.byte	0x08
	.zero		1


	//   ....[29]....
        /*02f8*/ 	.word	0x00000cb0
        /*02fc*/ 	.word	0x000000ff
        /*0300*/ 	.word	0x000000f0
        /*0304*/ 	.short	0x0100
        /*0306*/ 	.byte	0x08
	.zero		1


	//   ....[30]....
        /*0308*/ 	.word	0x00000cc0
        /*030c*/ 	.word	0x000000ff
        /*0310*/ 	.word	0x000000e8
        /*0314*/ 	.short	0x0100
        /*0316*/ 	.byte	0x08
	.zero		1


	//   ....[31]....
        /*0318*/ 	.word	0x00000cd0
        /*031c*/ 	.word	0x000000ff
        /*0320*/ 	.word	0x000000f8
        /*0324*/ 	.short	0x0100
        /*0326*/ 	.byte	0x08
	.zero		1


	//   ....[32]....
        /*0328*/ 	.word	0x00000dc0
        /*032c*/ 	.word	0x000000ff
        /*0330*/ 	.word	0x00000100
        /*0334*/ 	.short	0x0100
        /*0336*/ 	.byte	0x07
	.zero		1


	//   ....[33]....
        /*0338*/ 	.word	0x000017d0
        /*033c*/ 	.word	0x00000003
        /*0340*/ 	.word	0x000000f0
        /*0344*/ 	.short	0x010a
        /*0346*/ 	.byte	0xff
	.zero		1


	//   ....[34]....
        /*0348*/ 	.word	0x00001800
        /*034c*/ 	.word	0x00000003
        /*0350*/ 	.word	0x000000e0
        /*0354*/ 	.short	0x0101
        /*0356*/ 	.byte	0xff
	.zero		1


	//   ....[35]....
        /*0358*/ 	.word	0x00001900
        /*035c*/ 	.word	0x000000ff
        /*0360*/ 	.word	0x00000018
        /*0364*/ 	.short	0x010a
        /*0366*/ 	.byte	0x08
	.zero		1


	//   ....[36]....
        /*0368*/ 	.word	0x000019c0
        /*036c*/ 	.word	0x000000ff
        /*0370*/ 	.word	0x00000018
        /*0374*/ 	.short	0x010a
        /*0376*/ 	.byte	0x21
	.zero		1


	//   ....[37]....
        /*0378*/ 	.word	0x00001b80
        /*037c*/ 	.word	0x000000ff
        /*0380*/ 	.word	0x00000018
        /*0384*/ 	.short	0x010a
        /*0386*/ 	.byte	0x08
	.zero		1


	//   ....[38]....
        /*0388*/ 	.word	0x00001c60
        /*038c*/ 	.word	0x000000ff
        /*0390*/ 	.word	0x00000078
        /*0394*/ 	.short	0x0101
        /*0396*/ 	.byte	0x06
	.zero		1


	//   ....[39]....
        /*0398*/ 	.word	0x00001c80
        /*039c*/ 	.word	0x000000ff
        /*03a0*/ 	.word	0x00000018
        /*03a4*/ 	.short	0x010a
        /*03a6*/ 	.byte	0x08
	.zero		1


	//   ....[40]....
        /*03a8*/ 	.word	0x00001d00
        /*03ac*/ 	.word	0x000000ff
        /*03b0*/ 	.word	0x00000018
        /*03b4*/ 	.short	0x010a
        /*03b6*/ 	.byte	0x11
	.zero		1


	//   ....[41]....
        /*03b8*/ 	.word	0x00001e90
        /*03bc*/ 	.word	0x000000ff
        /*03c0*/ 	.word	0x00000018
        /*03c4*/ 	.short	0x010a
        /*03c6*/ 	.byte	0x08
	.zero		1


	//   ....[42]....
        /*03c8*/ 	.word	0x00001fd0
        /*03cc*/ 	.word	0x00000002
        /*03d0*/ 	.word	0x00000080
        /*03d4*/ 	.short	0x010a
        /*03d6*/ 	.byte	0xff
	.zero		1


	//   ....[43]....
        /*03d8*/ 	.word	0x00002090
        /*03dc*/ 	.word	0x00000002
        /*03e0*/ 	.word	0x00000000
        /*03e4*/ 	.short	0x0101
        /*03e6*/ 	.byte	0xff
	.zero		1


	//   ....[44]....
        /*03e8*/ 	.word	0x000025f0
        /*03ec*/ 	.word	0x000000ff
        /*03f0*/ 	.word	0x00000000
        /*03f4*/ 	.short	0x010a
        /*03f6*/ 	.byte	0x04
	.zero		1


	//   ....[45]....
        /*03f8*/ 	.word	0x00002680
        /*03fc*/ 	.word	0x000000ff
        /*0400*/ 	.word	0x00000000
        /*0404*/ 	.short	0x010a
        /*0406*/ 	.byte	0x04
	.zero		1


	//   ....[46]....
        /*0408*/ 	.word	0x00002720
        /*040c*/ 	.word	0x00000000
        /*0410*/ 	.word	0x00000000
        /*0414*/ 	.short	0x010a
        /*0416*/ 	.byte	0xff
	.zero		1


	//   ....[47]....
        /*0418*/ 	.word	0x00002850
        /*041c*/ 	.word	0x00000000
        /*0420*/ 	.word	0x000000e0
        /*0424*/ 	.short	0x010a
        /*0426*/ 	.byte	0xff
	.zero		1


	//   ....[48]....
        /*0428*/ 	.word	0x000028c0
        /*042c*/ 	.word	0x00000004
        /*0430*/ 	.word	0x00000000
        /*0434*/ 	.short	0x0101
        /*0436*/ 	.byte	0xff
	.zero		1


	//   ....[49]....
        /*0438*/ 	.word	0x000028e0
        /*043c*/ 	.word	0x000000ff
        /*0440*/ 	.word	0x00000090
        /*0444*/ 	.short	0x010a
        /*0446*/ 	.byte	0x05
	.zero		1


	//   ....[50]....
        /*0448*/ 	.word	0x00002a00
        /*044c*/ 	.word	0x00000000
        /*0450*/ 	.word	0x00000080
        /*0454*/ 	.short	0x010a
        /*0456*/ 	.byte	0xff
	.zero		1


	//   ....[51]....
        /*0458*/ 	.word	0x00002b00
        /*045c*/ 	.word	0x00000000
        /*0460*/ 	.word	0x00000000
        /*0464*/ 	.short	0x0101
        /*0466*/ 	.byte	0xff
	.zero		1


	//   ....[52]....
        /*0468*/ 	.word	0x00002b90
        /*046c*/ 	.word	0x000000ff
        /*0470*/ 	.word	0x00000090
        /*0474*/ 	.short	0x0106
        /*0476*/ 	.byte	0x05
	.zero		1


	//   ....[53]....
        /*0478*/ 	.word	0x00002bb0
        /*047c*/ 	.word	0x000000ff
        /*0480*/ 	.word	0x00000090
        /*0484*/ 	.short	0x010a
        /*0486*/ 	.byte	0x05
	.zero		1


	//   ....[54]....
        /*0488*/ 	.word	0x00002c40
        /*048c*/ 	.word	0x000000ff
        /*0490*/ 	.word	0x00000090
        /*0494*/ 	.short	0x0106
        /*0496*/ 	.byte	0x04
	.zero		1


	//   ....[55]....
        /*0498*/ 	.word	0x00002c80
        /*049c*/ 	.word	0x00000000
        /*04a0*/ 	.word	0x00000090
        /*04a4*/ 	.short	0x010a
        /*04a6*/ 	.byte	0xff
	.zero		1


	//   ....[56]....
        /*04a8*/ 	.word	0x00002ec0
        /*04ac*/ 	.word	0x000000ff
        /*04b0*/ 	.word	0x00000008
        /*04b4*/ 	.short	0x010a
        /*04b6*/ 	.byte	0x06
	.zero		1


	//   ....[57]....
        /*04b8*/ 	.word	0x00002ee0
        /*04bc*/ 	.word	0x000000ff
        /*04c0*/ 	.word	0x00000008
        /*04c4*/ 	.short	0x010a
        /*04c6*/ 	.byte	0x06
	.zero		1


	//   ....[58]....
        /*04c8*/ 	.word	0x00003070
        /*04cc*/ 	.word	0x000000ff
        /*04d0*/ 	.word	0x00000008
        /*04d4*/ 	.short	0x010a
        /*04d6*/ 	.byte	0x06
	.zero		1


	//   ....[59]....
        /*04d8*/ 	.word	0x00003090
        /*04dc*/ 	.word	0x000000ff
        /*04e0*/ 	.word	0x00000008
        /*04e4*/ 	.short	0x010a
        /*04e6*/ 	.byte	0x06
	.zero		1


	//   ....[60]....
        /*04e8*/ 	.word	0x00003150
        /*04ec*/ 	.word	0x000000ff
        /*04f0*/ 	.word	0x00000000
        /*04f4*/ 	.short	0x0101
        /*04f6*/ 	.byte	0x07
	.zero		1


	//   ....[61]....
        /*04f8*/ 	.word	0x00003480
        /*04fc*/ 	.word	0x00000000
        /*0500*/ 	.word	0x00000080
        /*0504*/ 	.short	0x010a
        /*0506*/ 	.byte	0xff
	.zero		1


	//   ....[62]....
        /*0508*/ 	.word	0x00003540
        /*050c*/ 	.word	0x00000000
        /*0510*/ 	.word	0x00000000
        /*0514*/ 	.short	0x0101
        /*0516*/ 	.byte	0xff
	.zero		1


	//   ....[63]....
        /*0518*/ 	.word	0x00003600
        /*051c*/ 	.word	0x000000ff
        /*0520*/ 	.word	0x00000000
        /*0524*/ 	.short	0x010a
        /*0526*/ 	.byte	0x08
	.zero		1


	//   ....[64]....
        /*0528*/ 	.word	0x00003610
        /*052c*/ 	.word	0x000000ff
        /*0530*/ 	.word	0x000000c0
        /*0534*/ 	.short	0x010a
        /*0536*/ 	.byte	0x09
	.zero		1


	//   ....[65]....
        /*0538*/ 	.word	0x000036c0
        /*053c*/ 	.word	0x000000ff
        /*0540*/ 	.word	0x00000000
        /*0544*/ 	.short	0x010a
        /*0546*/ 	.byte	0x08
	.zero		1


	//   ....[66]....
        /*0548*/ 	.word	0x000037f0
        /*054c*/ 	.word	0x000000ff
        /*0550*/ 	.word	0x00000000
        /*0554*/ 	.short	0x010a
        /*0556*/ 	.byte	0x1e
	.zero		1


	//   ....[67]....
        /*0558*/ 	.word	0x00003af0
        /*055c*/ 	.word	0x000000ff
        /*0560*/ 	.word	0x00000000
        /*0564*/ 	.short	0x010a
        /*0566*/ 	.byte	0x08
	.zero		1


	//   ....[68]....
        /*0568*/ 	.word	0x00003b80
        /*056c*/ 	.word	0x000000ff
        /*0570*/ 	.word	0x00000000
        /*0574*/ 	.short	0x010a
        /*0576*/ 	.byte	0x08
	.zero		1


	//   ....[69]....
        /*0578*/ 	.word	0x00003c10
        /*057c*/ 	.word	0x000000ff
        /*0580*/ 	.word	0x00000000
        /*0584*/ 	.short	0x010a
        /*0586*/ 	.byte	0x08
	.zero		1


	//   ....[70]....
        /*0588*/ 	.word	0x00003cb0
        /*058c*/ 	.word	0x00000000
        /*0590*/ 	.word	0x00000000
        /*0594*/ 	.short	0x010a
        /*0596*/ 	.byte	0xff
	.zero		1


	//   ....[71]....
        /*0598*/ 	.word	0x00003cf0
        /*059c*/ 	.word	0x00000000
        /*05a0*/ 	.word	0x00000000
        /*05a4*/ 	.short	0x010a
        /*05a6*/ 	.byte	0xff
	.zero		1


	//   ....[72]....
        /*05a8*/ 	.word	0x00003d60
        /*05ac*/ 	.word	0x000000ff
        /*05b0*/ 	.word	0x00000000
        /*05b4*/ 	.short	0x0101
        /*05b6*/ 	.byte	0x05
	.zero		1


	//   ....[73]....
        /*05b8*/ 	.word	0x00003da0
        /*05bc*/ 	.word	0x000000ff
        /*05c0*/ 	.word	0x00000100
        /*05c4*/ 	.short	0x010a
        /*05c6*/ 	.byte	0x07
	.zero		1


	//   ....[74]....
        /*05c8*/ 	.word	0x00003df0
        /*05cc*/ 	.word	0x000000ff
        /*05d0*/ 	.word	0x00000000
        /*05d4*/ 	.short	0x0101
        /*05d6*/ 	.byte	0x05
	.zero		1


	//   ....[75]....
        /*05d8*/ 	.word	0x00004240
        /*05dc*/ 	.word	0x00000000
        /*05e0*/ 	.word	0x00000080
        /*05e4*/ 	.short	0x010a
        /*05e6*/ 	.byte	0xff
	.zero		1


	//   ....[76]....
        /*05e8*/ 	.word	0x00004300
        /*05ec*/ 	.word	0x00000000
        /*05f0*/ 	.word	0x00000000
        /*05f4*/ 	.short	0x0101
        /*05f6*/ 	.byte	0xff
	.zero		1


	//   ....[77]....
        /*05f8*/ 	.word	0x00004620
        /*05fc*/ 	.word	0x000000ff
        /*0600*/ 	.word	0x00000078
        /*0604*/ 	.short	0x010a
        /*0606*/ 	.byte	0x07
	.zero		1


	//   ....[78]....
        /*0608*/ 	.word	0x00004810
        /*060c*/ 	.word	0x000000ff
        /*0610*/ 	.word	0x00000050
        /*0614*/ 	.short	0x010a
        /*0616*/ 	.byte	0x07
	.zero		1


	//   ....[79]....
        /*0618*/ 	.word	0x00004a00
        /*061c*/ 	.word	0x000000ff
        /*0620*/ 	.word	0x00000030
        /*0624*/ 	.short	0x010b
        /*0626*/ 	.byte	0x07
	.zero		1


	//   ....[80]....
        /*0628*/ 	.word	0x00004a10
        /*062c*/ 	.word	0x000000ff
        /*0630*/ 	.word	0x00000000
        /*0634*/ 	.short	0x0101
        /*0636*/ 	.byte	0x0e
	.zero		1


	//   ....[81]....
        /*0638*/ 	.word	0x00004a30
        /*063c*/ 	.word	0x000000ff
        /*0640*/ 	.word	0x00000058
        /*0644*/ 	.short	0x010a
        /*0646*/ 	.byte	0x07
	.zero		1


	//   ....[82]....
        /*0648*/ 	.word	0x00004be0
        /*064c*/ 	.word	0x000000ff
        /*0650*/ 	.word	0x00000038
        /*0654*/ 	.short	0x010b
        /*0656*/ 	.byte	0x07
	.zero		1


	//   ....[83]....
        /*0658*/ 	.word	0x00004bf0
        /*065c*/ 	.word	0x000000ff
        /*0660*/ 	.word	0x00000000
        /*0664*/ 	.short	0x0101
        /*0666*/ 	.byte	0x0e
	.zero		1


	//   ....[84]....
        /*0668*/ 	.word	0x00004c00
        /*066c*/ 	.word	0x000000ff
        /*0670*/ 	.word	0x00000060
        /*0674*/ 	.short	0x010a
        /*0676*/ 	.byte	0x07
	.zero		1


	//   ....[85]....
        /*0678*/ 	.word	0x00004e30
        /*067c*/ 	.word	0x000000ff
        /*0680*/ 	.word	0x00000040
        /*0684*/ 	.short	0x010b
        /*0686*/ 	.byte	0x07
	.zero		1


	//   ....[86]....
        /*0688*/ 	.word	0x00004ea0
        /*068c*/ 	.word	0x000000ff
        /*0690*/ 	.word	0x00000000
        /*0694*/ 	.short	0x0101
        /*0696*/ 	.byte	0x0e
	.zero		1


	//   ....[87]....
        /*0698*/ 	.word	0x00004ee0
        /*069c*/ 	.word	0x000000ff
        /*06a0*/ 	.word	0x00000068
        /*06a4*/ 	.short	0x010a
        /*06a6*/ 	.byte	0x07
	.zero		1


	//   ....[88]....
        /*06a8*/ 	.word	0x00005110
        /*06ac*/ 	.word	0x000000ff
        /*06b0*/ 	.word	0x00000048
        /*06b4*/ 	.short	0x010b
        /*06b6*/ 	.byte	0x07
	.zero		1


	//   ....[89]....
        /*06b8*/ 	.word	0x00005130
        /*06bc*/ 	.word	0x000000ff
        /*06c0*/ 	.word	0x00000000
        /*06c4*/ 	.short	0x0101
        /*06c6*/ 	.byte	0x0d
	.zero		1


	//   ....[90]....
        /*06c8*/ 	.word	0x00005160
        /*06cc*/ 	.word	0x000000ff
        /*06d0*/ 	.word	0x00000050
        /*06d4*/ 	.short	0x010a
        /*06d6*/ 	.byte	0x07
	.zero		1


	//   ....[91]....
        /*06d8*/ 	.word	0x00005180
        /*06dc*/ 	.word	0x000000ff
        /*06e0*/ 	.word	0x00000058
        /*06e4*/ 	.short	0x010a
        /*06e6*/ 	.byte	0x07
	.zero		1


	//   ....[92]....
        /*06e8*/ 	.word	0x000051a0
        /*06ec*/ 	.word	0x000000ff
        /*06f0*/ 	.word	0x00000060
        /*06f4*/ 	.short	0x010a
        /*06f6*/ 	.byte	0x07
	.zero		1


	//   ....[93]....
        /*06f8*/ 	.word	0x000051e0
        /*06fc*/ 	.word	0x00000000
        /*0700*/ 	.word	0x00000068
        /*0704*/ 	.short	0x010a
        /*0706*/ 	.byte	0xff
	.zero		1


	//   ....[94]....
        /*0708*/ 	.word	0x00005530
        /*070c*/ 	.word	0x00000000
        /*0710*/ 	.word	0x00000080
        /*0714*/ 	.short	0x010a
        /*0716*/ 	.byte	0xff
	.zero		1


	//   ....[95]....
        /*0718*/ 	.word	0x00005640
        /*071c*/ 	.word	0x00000000
        /*0720*/ 	.word	0x00000000
        /*0724*/ 	.short	0x0101
        /*0726*/ 	.byte	0xff
	.zero		1


	//   ....[96]....
        /*0728*/ 	.word	0x00006060
        /*072c*/ 	.word	0x000000ff
        /*0730*/ 	.word	0x00000030
        /*0734*/ 	.short	0x010a
        /*0736*/ 	.byte	0x30
	.zero		1


	//   ....[97]....
        /*0738*/ 	.word	0x000060a0
        /*073c*/ 	.word	0x0000004a
        /*0740*/ 	.word	0x000000a0
        /*0744*/ 	.short	0x010a
        /*0746*/ 	.byte	0xff
	.zero		1


	//   ....[98]....
        /*0748*/ 	.word	0x000061b0
        /*074c*/ 	.word	0x000000ff
        /*0750*/ 	.word	0x00000030
        /*0754*/ 	.short	0x010a
        /*0756*/ 	.byte	0x30
	.zero		1


	//   ....[99]....
        /*0758*/ 	.word	0x00006280
        /*075c*/ 	.word	0x0000004a
        /*0760*/ 	.word	0x000000a0
        /*0764*/ 	.short	0x010a
        /*0766*/ 	.byte	0xff
	.zero		1


	//   ....[100]....
        /*0768*/ 	.word	0x00006a30
        /*076c*/ 	.word	0x00000000
        /*0770*/ 	.word	0x00000000
        /*0774*/ 	.short	0x0101
        /*0776*/ 	.byte	0xff
	.zero		1


	//   ....[101]....
        /*0778*/ 	.word	0x00006a40
        /*077c*/ 	.word	0x00000003
        /*0780*/ 	.word	0x00000030
        /*0784*/ 	.short	0x010a
        /*0786*/ 	.byte	0xff
	.zero		1


	//   ....[102]....
        /*0788*/ 	.word	0x00006b00
        /*078c*/ 	.word	0x00000003
        /*0790*/ 	.word	0x00000030
        /*0794*/ 	.short	0x010a
        /*0796*/ 	.byte	0xff
	.zero		1


	//   ....[103]....
        /*0798*/ 	.word	0x000072f0
        /*079c*/ 	.word	0x00000052
        /*07a0*/ 	.word	0x00000000
        /*07a4*/ 	.short	0x0101
        /*07a6*/ 	.byte	0xff
	.zero		1


	//   ....[104]....
        /*07a8*/ 	.word	0x00007310
        /*07ac*/ 	.word	0x00000053
        /*07b0*/ 	.word	0x00000030
        /*07b4*/ 	.short	0x010a
        /*07b6*/ 	.byte	0xff
	.zero		1


	//   ....[105]....
        /*07b8*/ 	.word	0x000073c0
        /*07bc*/ 	.word	0x00000053
        /*07c0*/ 	.word	0x00000030
        /*07c4*/ 	.short	0x010a
        /*07c6*/ 	.byte	0xff
	.zero		1


	//   ....[106]....
        /*07c8*/ 	.word	0x00007bb0
        /*07cc*/ 	.word	0x00000052
        /*07d0*/ 	.word	0x00000000
        /*07d4*/ 	.short	0x0101
        /*07d6*/ 	.byte	0xff
	.zero		1


	//   ....[107]....
        /*07d8*/ 	.word	0x00007bd0
        /*07dc*/ 	.word	0x00000058
        /*07e0*/ 	.word	0x00000030
        /*07e4*/ 	.short	0x010a
        /*07e6*/ 	.byte	0xff
	.zero		1


	//   ....[108]....
        /*07e8*/ 	.word	0x00007c80
        /*07ec*/ 	.word	0x00000058
        /*07f0*/ 	.word	0x00000030
        /*07f4*/ 	.short	0x010a
        /*07f6*/ 	.byte	0xff
	.zero		1


	//   ....[109]....
        /*07f8*/ 	.word	0x00007f30
        /*07fc*/ 	.word	0x0000004a
        /*0800*/ 	.word	0x00000000
        /*0804*/ 	.short	0x0101
        /*0806*/ 	.byte	0xff
	.zero		1


	//   ....[110]....
        /*0808*/ 	.word	0x000084c0
        /*080c*/ 	.word	0x00000002
        /*0810*/ 	.word	0x00000000
        /*0814*/ 	.short	0x0101
        /*0816*/ 	.byte	0xff
	.zero		1


	//   ....[111]....
        /*0818*/ 	.word	0x00008730
        /*081c*/ 	.word	0x000000ff
        /*0820*/ 	.word	0x00000000
        /*0824*/ 	.short	0x0101
        /*0826*/ 	.byte	0x04
	.zero		1


	//   ....[112]....
        /*0828*/ 	.word	0x00008750
        /*082c*/ 	.word	0x00000003
        /*0830*/ 	.word	0x000000f0
        /*0834*/ 	.short	0x010a
        /*0836*/ 	.byte	0xff
	.zero		1


	//   ....[113]....
        /*0838*/ 	.word	0x000087b0
        /*083c*/ 	.word	0x00000002
        /*0840*/ 	.word	0x00000018
        /*0844*/ 	.short	0x010a
        /*0846*/ 	.byte	0xff
	.zero		1


	//   ....[114]....
        /*0848*/ 	.word	0x00008810
        /*084c*/ 	.word	0x00000002
        /*0850*/ 	.word	0x00000018
        /*0854*/ 	.short	0x010a
        /*0856*/ 	.byte	0xff
	.zero		1


	//   ....[115]....
        /*0858*/ 	.word	0x00008860
        /*085c*/ 	.word	0x00000002
        /*0860*/ 	.word	0x00000080
        /*0864*/ 	.short	0x010a
        /*0866*/ 	.byte	0xff
	.zero		1


	//   ....[116]....
        /*0868*/ 	.word	0x000088c0
        /*086c*/ 	.word	0x00000000
        /*0870*/ 	.word	0x00000000
        /*0874*/ 	.short	0x010a
        /*0876*/ 	.byte	0xff
	.zero		1


	//   ....[117]....
        /*0878*/ 	.word	0x00008920
        /*087c*/ 	.word	0x00000000
        /*0880*/ 	.word	0x00000000
        /*0884*/ 	.short	0x010a
        /*0886*/ 	.byte	0xff
	.zero		1


	//   ....[118]....
        /*0888*/ 	.word	0x00008970
        /*088c*/ 	.word	0x00000000
        /*0890*/ 	.word	0x000000e0
        /*0894*/ 	.short	0x010a
        /*0896*/ 	.byte	0xff
	.zero		1


	//   ....[119]....
        /*0898*/ 	.word	0x000089d0
        /*089c*/ 	.word	0x00000000
        /*08a0*/ 	.word	0x00000090
        /*08a4*/ 	.short	0x010a
        /*08a6*/ 	.byte	0xff
	.zero		1


	//   ....[120]....
        /*08a8*/ 	.word	0x00008a20
        /*08ac*/ 	.word	0x00000000
        /*08b0*/ 	.word	0x00000080
        /*08b4*/ 	.short	0x010a
        /*08b6*/ 	.byte	0xff
	.zero		1


	//   ....[121]....
        /*08b8*/ 	.word	0x00008a80
        /*08bc*/ 	.word	0x00000000
        /*08c0*/ 	.word	0x00000090
        /*08c4*/ 	.short	0x010a
        /*08c6*/ 	.byte	0xff
	.zero		1


	//   ....[122]....
        /*08c8*/ 	.word	0x00008ae0
        /*08cc*/ 	.word	0x00000004
        /*08d0*/ 	.word	0x00000008
        /*08d4*/ 	.short	0x010a
        /*08d6*/ 	.byte	0xff
	.zero		1


	//   ....[123]....
        /*08d8*/ 	.word	0x00008bc0
        /*08dc*/ 	.word	0x00000002
        /*08e0*/ 	.word	0x00000008
        /*08e4*/ 	.short	0x010a
        /*08e6*/ 	.byte	0xff
	.zero		1


	//   ....[124]....
        /*08e8*/ 	.word	0x00008c10
        /*08ec*/ 	.word	0x00000000
        /*08f0*/ 	.word	0x00000080
        /*08f4*/ 	.short	0x010a
        /*08f6*/ 	.byte	0xff
	.zero		1


	//   ....[125]....
        /*08f8*/ 	.word	0x00008c70
        /*08fc*/ 	.word	0x00000000
        /*0900*/ 	.word	0x000000c0
        /*0904*/ 	.short	0x010a
        /*0906*/ 	.byte	0xff
	.zero		1


	//   ....[126]....
        /*0908*/ 	.word	0x00008cd0
        /*090c*/ 	.word	0x00000000
        /*0910*/ 	.word	0x00000000
        /*0914*/ 	.short	0x010a
        /*0916*/ 	.byte	0xff
	.zero		1


	//   ....[127]....
        /*0918*/ 	.word	0x00008d30
        /*091c*/ 	.word	0x00000000
        /*0920*/ 	.word	0x00000000
        /*0924*/ 	.short	0x010a
        /*0926*/ 	.byte	0xff
	.zero		1


	//   ....[128]....
        /*0928*/ 	.word	0x00008d90
        /*092c*/ 	.word	0x00000000
        /*0930*/ 	.word	0x00000000
        /*0934*/ 	.short	0x010a
        /*0936*/ 	.byte	0xff
	.zero		1


	//   ....[129]....
        /*0938*/ 	.word	0x00008df0
        /*093c*/ 	.word	0x00000000
        /*0940*/ 	.word	0x00000000
        /*0944*/ 	.short	0x010a
        /*0946*/ 	.byte	0xff
	.zero		1


	//   ....[130]....
        /*0948*/ 	.word	0x00008e50
        /*094c*/ 	.word	0x00000000
        /*0950*/ 	.word	0x00000100
        /*0954*/ 	.short	0x010a
        /*0956*/ 	.byte	0xff
	.zero		1


	//   ....[131]....
        /*0958*/ 	.word	0x00008ea0
        /*095c*/ 	.word	0x00000000
        /*0960*/ 	.word	0x00000080
        /*0964*/ 	.short	0x010a
        /*0966*/ 	.byte	0xff
	.zero		1


	//   ....[132]....
        /*0968*/ 	.word	0x00008f00
        /*096c*/ 	.word	0x00000000
        /*0970*/ 	.word	0x00000078
        /*0974*/ 	.short	0x010a
        /*0976*/ 	.byte	0xff
	.zero		1


	//   ....[133]....
        /*0978*/ 	.word	0x00008f60
        /*097c*/ 	.word	0x00000003
        /*0980*/ 	.word	0x00000050
        /*0984*/ 	.short	0x010a
        /*0986*/ 	.byte	0xff
	.zero		1


	//   ....[134]....
        /*0988*/ 	.word	0x00008fc0
        /*098c*/ 	.word	0x00000003
        /*0990*/ 	.word	0x00000058
        /*0994*/ 	.short	0x010a
        /*0996*/ 	.byte	0xff
	.zero		1


	//   ....[135]....
        /*0998*/ 	.word	0x00009020
        /*099c*/ 	.word	0x00000003
        /*09a0*/ 	.word	0x00000060
        /*09a4*/ 	.short	0x010a
        /*09a6*/ 	.byte	0xff
	.zero		1


	//   ....[136]....
        /*09a8*/ 	.word	0x00009080
        /*09ac*/ 	.word	0x00000003
        /*09b0*/ 	.word	0x00000068
        /*09b4*/ 	.short	0x010a
        /*09b6*/ 	.byte	0xff
	.zero		1


	//   ....[137]....
        /*09b8*/ 	.word	0x000090e0
        /*09bc*/ 	.word	0x00000000
        /*09c0*/ 	.word	0x00000050
        /*09c4*/ 	.short	0x010a
        /*09c6*/ 	.byte	0xff
	.zero		1


	//   ....[138]....
        /*09c8*/ 	.word	0x00009140
        /*09cc*/ 	.word	0x00000000
        /*09d0*/ 	.word	0x00000058
        /*09d4*/ 	.short	0x010a
        /*09d6*/ 	.byte	0xff
	.zero		1


	//   ....[139]....
        /*09d8*/ 	.word	0x000091a0
        /*09dc*/ 	.word	0x00000000
        /*09e0*/ 	.word	0x00000060
        /*09e4*/ 	.short	0x010a
        /*09e6*/ 	.byte	0xff
	.zero		1


	//   ....[140]....
        /*09e8*/ 	.word	0x000091f0
        /*09ec*/ 	.word	0x00000000
        /*09f0*/ 	.word	0x00000080
        /*09f4*/ 	.short	0x010a
        /*09f6*/ 	.byte	0xff
	.zero		1


	//   ....[141]....
        /*09f8*/ 	.word	0x00009250
        /*09fc*/ 	.word	0x00000000
        /*0a00*/ 	.word	0x00000030
        /*0a04*/ 	.short	0x010a
        /*0a06*/ 	.byte	0xff
	.zero		1


	//   ....[142]....
        /*0a08*/ 	.word	0x000092a0
        /*0a0c*/ 	.word	0x0000004a
        /*0a10*/ 	.word	0x000000a0
        /*0a14*/ 	.short	0x010a
        /*0a16*/ 	.byte	0xff
	.zero		1


	//   ....[143]....
        /*0a18*/ 	.word	0x000092f0
        /*0a1c*/ 	.word	0x00000003
        /*0a20*/ 	.word	0x00000030
        /*0a24*/ 	.short	0x010a
        /*0a26*/ 	.byte	0xff
	.zero		1


	//   ....[144]....
        /*0a28*/ 	.word	0x00009340
        /*0a2c*/ 	.word	0x00000053
        /*0a30*/ 	.word	0x00000030
        /*0a34*/ 	.short	0x010a
        /*0a36*/ 	.byte	0xff
	.zero		1


	//   ....[145]....
        /*0a38*/ 	.word	0x00009390
        /*0a3c*/ 	.word	0x00000058
        /*0a40*/ 	.word	0x00000030
        /*0a44*/ 	.short	0x010a
        /*0a46*/ 	.byte	0xff
	.zero		1


	//----- nvinfo : EIATTR_NUM_MBARRIERS
	.align		4
.L_47:
        /*0a48*/ 	.byte	0x03, 0x38
        /*0a4a*/ 	.short	0x0021


	//----- nvinfo : EIATTR_EXIT_INSTR_OFFSETS
	.align		4
        /*0a4c*/ 	.byte	0x04, 0x1c
        /*0a4e*/ 	.short	(.L_49 - .L_48)


	//   ....[0]....
.L_48:
        /*0a50*/ 	.word	0x00002750


	//   ....[1]....
        /*0a54*/ 	.word	0x00002c50


	//   ....[2]....
        /*0a58*/ 	.word	0x00002cb0


	//   ....[3]....
        /*0a5c*/ 	.word	0x00004020


	//   ....[4]....
        /*0a60*/ 	.word	0x00005210


	//   ....[5]....
        /*0a64*/ 	.word	0x00005250


	//   ....[6]....
        /*0a68*/ 	.word	0x00008620


	//   ....[7]....
        /*0a6c*/ 	.word	0x000086a0


	//   ....[8]....
        /*0a70*/ 	.word	0x000086d0


	//   ....[9]....
        /*0a74*/ 	.word	0x00008740


	//----- nvinfo : EIATTR_MAX_THREADS
	.align		4
.L_49:
        /*0a78*/ 	.byte	0x04, 0x05
        /*0a7a*/ 	.short	(.L_51 - .L_50)
.L_50:
        /*0a7c*/ 	.word	0x00000100
        /*0a80*/ 	.word	0x00000001
        /*0a84*/ 	.word	0x00000001


	//----- nvinfo : EIATTR_CRS_STACK_SIZE
	.align		4
.L_51:
        /*0a88*/ 	.byte	0x04, 0x1e
        /*0a8a*/ 	.short	(.L_53 - .L_52)
.L_52:
        /*0a8c*/ 	.word	0x00000000


	//----- nvinfo : EIATTR_CBANK_PARAM_SIZE
	.align		4
.L_53:
        /*0a90*/ 	.byte	0x03, 0x19
        /*0a92*/ 	.short	0x0800


	//----- nvinfo : EIATTR_PARAM_CBANK
	.align		4
        /*0a94*/ 	.byte	0x04, 0x0a
        /*0a96*/ 	.short	(.L_55 - .L_54)
	.align		4
.L_54:
        /*0a98*/ 	.word	index@(.nv.constant0._ZN7cutlass13device_kernelINS_4gemm6kernel13GemmUniversalIN4cute5tupleIJiiiiEEENS1_10collective13CollectiveMmaINS1_35MainloopSm100TmaUmmaWarpSpecializedILi3ELi2ELi4ENS5_IJNS4_1CILi2EEENSA_ILi1EEESC_EEEEENS5_IJNSA_ILi128EEESF_NSA_ILi64EEEEEENS_6half_tENS5_IJlSC_lEEESI_NS5_IJSC_llEEENS4_8TiledMMAINS4_8MMA_AtomIJNS4_26SM100_MMA_F16BF16_2x1SM_SSISI_SI_fLi128ELi128ELNS4_4UMMA5MajorE0ELSP_1ELNSO_7ScaleInE0ELSQ_0EEEEEENS4_6LayoutINS5_IJSC_SC_SC_EEENS5_IJNSA_ILi0EEESV_SV_EEEEENS5_IJNS4_10UnderscoreESY_SY_EEEEENS4_18SM100_TMA_2SM_LOADENS4_14ComposedLayoutINS4_7SwizzleILi3ELi4ELi3EEENS4_18smem_ptr_flag_bitsILi16EEENST_INS5_IJNSA_ILi8EEESG_EEENS5_IJSG_SC_EEEEEEEvNS4_8identityES11_NS12_IS14_S16_NST_INS5_IJSG_S17_EEENS5_IJSC_SG_EEEEEEEvS1C_EENS_8epilogue10collective18CollectiveEpilogueINS1I_23Sm100TmaWarpSpecializedILi4ELi2ELi16ELb1ELb0EEEJNS5_IJSG_SF_SG_EEENS5_IJNST_ISG_SC_EENST_INS5_IJNSA_ILi16EEESB_EEES1E_EEEEESI_SJ_SI_SJ_NS1I_6fusion15FusionCallbacksIS1M_NS1T_17LinearCombinationISI_fSI_fLNS_15FloatRoundStyleE2EEES1N_S1S_JEEENS4_5SM1004TMEM4LOAD26SM100_TMEM_LOAD_32dp32b16xENS4_13SM90_TMA_LOADENS12_INS13_ILi1ELi4ELi3EEES16_NST_INS5_IJS17_S1P_EEENS5_IJS1P_SC_EEEEEEENS4_39AutoVectorizingCopyWithAssumedAlignmentILi128EEENS4_14SM90_TMA_STOREES28_S2A_S2A_EEEvvEEEEvNT_6ParamsE)
        /*0a9c*/ 	.short	0x0380
        /*0a9e*/ 	.short	0x0800


	//----- nvinfo : EIATTR_SW_WAR
	.align		4
.L_55:
        /*0aa0*/ 	.byte	0x04, 0x36
        /*0aa2*/ 	.short	(.L_57 - .L_56)
.L_56:
        /*0aa4*/ 	.word	0x00000008
.L_57:


//--------------------- .nv.callgraph             --------------------------
	.section	.nv.callgraph,"",@"SHT_CUDA_CALLGRAPH"
	.align	4
	.sectionentsize	8
	.align		4
        /*0000*/ 	.word	0x00000000
	.align		4
        /*0004*/ 	.word	0xffffffff
	.align		4
        /*0008*/ 	.word	index@(_ZN7cutlass13device_kernelINS_4gemm6kernel13GemmUniversalIN4cute5tupleIJiiiiEEENS1_10collective13CollectiveMmaINS1_35MainloopSm100TmaUmmaWarpSpecializedILi3ELi2ELi4ENS5_IJNS4_1CILi2EEENSA_ILi1EEESC_EEEEENS5_IJNSA_ILi128EEESF_NSA_ILi64EEEEEENS_6half_tENS5_IJlSC_lEEESI_NS5_IJSC_llEEENS4_8TiledMMAINS4_8MMA_AtomIJNS4_26SM100_MMA_F16BF16_2x1SM_SSISI_SI_fLi128ELi128ELNS4_4UMMA5MajorE0ELSP_1ELNSO_7ScaleInE0ELSQ_0EEEEEENS4_6LayoutINS5_IJSC_SC_SC_EEENS5_IJNSA_ILi0EEESV_SV_EEEEENS5_IJNS4_10UnderscoreESY_SY_EEEEENS4_18SM100_TMA_2SM_LOADENS4_14ComposedLayoutINS4_7SwizzleILi3ELi4ELi3EEENS4_18smem_ptr_flag_bitsILi16EEENST_INS5_IJNSA_ILi8EEESG_EEENS5_IJSG_SC_EEEEEEEvNS4_8identityES11_NS12_IS14_S16_NST_INS5_IJSG_S17_EEENS5_IJSC_SG_EEEEEEEvS1C_EENS_8epilogue10collective18CollectiveEpilogueINS1I_23Sm100TmaWarpSpecializedILi4ELi2ELi16ELb1ELb0EEEJNS5_IJSG_SF_SG_EEENS5_IJNST_ISG_SC_EENST_INS5_IJNSA_ILi16EEESB_EEES1E_EEEEESI_SJ_SI_SJ_NS1I_6fusion15FusionCallbacksIS1M_NS1T_17LinearCombinationISI_fSI_fLNS_15FloatRoundStyleE2EEES1N_S1S_JEEENS4_5SM1004TMEM4LOAD26SM100_TMEM_LOAD_32dp32b16xENS4_13SM90_TMA_LOADENS12_INS13_ILi1ELi4ELi3EEES16_NST_INS5_IJS17_S1P_EEENS5_IJS1P_SC_EEEEEEENS4_39AutoVectorizingCopyWithAssumedAlignmentILi128EEENS4_14SM90_TMA_STOREES28_S2A_S2A_EEEvvEEEEvNT_6ParamsE)
	.align		4
        /*000c*/ 	.word	index@(__assertfail)
	.align		4
        /*0010*/ 	.word	0x00000000
	.align		4
        /*0014*/ 	.word	0xfffffffe
	.align		4
        /*0018*/ 	.word	0x00000000
	.align		4
        /*001c*/ 	.word	0xfffffffd
	.align		4
        /*0020*/ 	.word	0x00000000
	.align		4
        /*0024*/ 	.word	0xfffffffc


//--------------------- .nv.constant4             --------------------------
	.section	.nv.constant4,"a",@progbits
	.align	8
	.align		8
.nv.constant4:
        /*0000*/ 	.dword	__assertfail
	.align		8
        /*0008*/ 	.dword	__unnamed_1
	.align		8
        /*0010*/ 	.dword	__unnamed_2
	.align		8
        /*0018*/ 	.dword	_ZN40_INTERNAL_17b99667_4_k_cu_1cccf622_278164cuda3std3__45__cpo5beginE
	.align		8
        /*0020*/ 	.dword	_ZN40_INTERNAL_17b99667_4_k_cu_1cccf622_278164cuda3std3__45__cpo3endE
	.align		8
        /*0028*/ 	.dword	_ZN40_INTERNAL_17b99667_4_k_cu_1cccf622_278164cuda3std3__45__cpo6cbeginE
	.align		8
        /*0030*/ 	.dword	_ZN40_INTERNAL_17b99667_4_k_cu_1cccf622_278164cuda3std3__45__cpo4cendE
	.align		8
        /*0038*/ 	.dword	_ZN40_INTERNAL_17b99667_4_k_cu_1cccf622_278164cuda3std3__442_GLOBAL__N__17b99667_4_k_cu_1cccf622_278166ignoreE
	.align		8
        /*0040*/ 	.dword	_ZN40_INTERNAL_17b99667_4_k_cu_1cccf622_278164cuda3std3__419piecewise_constructE
	.align		8
        /*0048*/ 	.dword	_ZN40_INTERNAL_17b99667_4_k_cu_1cccf622_278164cuda3std3__48in_placeE
	.align		8
        /*0050*/ 	.dword	_ZN40_INTERNAL_17b99667_4_k_cu_1cccf622_278164cuda3std6ranges3__45__cpo4swapE
	.align		8
        /*0058*/ 	.dword	_ZN40_INTERNAL_17b99667_4_k_cu_1cccf622_278164cuda3std6ranges3__45__cpo9iter_moveE
	.align		8
        /*0060*/ 	.dword	_ZN40_INTERNAL_17b99667_4_k_cu_1cccf622_278164cute7productE
	.align		8
        /*0068*/ 	.dword	_ZN40_INTERNAL_17b99667_4_k_cu_1cccf622_278164cute1_E
	.align		8
        /*0070*/ 	.dword	$str$25
	.align		8
        /*0078*/ 	.dword	$str$26
	.align		8
        /*0080*/ 	.dword	$str$27
	.align		8
        /*0088*/ 	.dword	$str$28


//--------------------- .text._ZN7cutlass13device_kernelINS_4gemm6kernel13GemmUniversalIN4cute5tupleIJiiiiEEENS1_10collective13CollectiveMmaINS1_35MainloopSm100TmaUmmaWarpSpecializedILi3ELi2ELi4ENS5_IJNS4_1CILi2EEENSA_ILi1EEESC_EEEEENS5_IJNSA_ILi128EEESF_NSA_ILi64EEEEEENS_6half_tENS5_IJlSC_lEEESI_NS5_IJSC_llEEENS4_8TiledMMAINS4_8MMA_AtomIJNS4_26SM100_MMA_F16BF16_2x1SM_SSISI_SI_fLi128ELi128ELNS4_4UMMA5MajorE0ELSP_1ELNSO_7ScaleInE0ELSQ_0EEEEEENS4_6LayoutINS5_IJSC_SC_SC_EEENS5_IJNSA_ILi0EEESV_SV_EEEEENS5_IJNS4_10UnderscoreESY_SY_EEEEENS4_18SM100_TMA_2SM_LOADENS4_14ComposedLayoutINS4_7SwizzleILi3ELi4ELi3EEENS4_18smem_ptr_flag_bitsILi16EEENST_INS5_IJNSA_ILi8EEESG_EEENS5_IJSG_SC_EEEEEEEvNS4_8identityES11_NS12_IS14_S16_NST_INS5_IJSG_S17_EEENS5_IJSC_SG_EEEEEEEvS1C_EENS_8epilogue10collective18CollectiveEpilogueINS1I_23Sm100TmaWarpSpecializedILi4ELi2ELi16ELb1ELb0EEEJNS5_IJSG_SF_SG_EEENS5_IJNST_ISG_SC_EENST_INS5_IJNSA_ILi16EEESB_EEES1E_EEEEESI_SJ_SI_SJ_NS1I_6fusion15FusionCallbacksIS1M_NS1T_17LinearCombinationISI_fSI_fLNS_15FloatRoundStyleE2EEES1N_S1S_JEEENS4_5SM1004TMEM4LOAD26SM100_TMEM_LOAD_32dp32b16xENS4_13SM90_TMA_LOADENS12_INS13_ILi1ELi4ELi3EEES16_NST_INS5_IJS17_S1P_EEENS5_IJS1P_SC_EEEEEEENS4_39AutoVectorizingCopyWithAssumedAlignmentILi128EEENS4_14SM90_TMA_STOREES28_S2A_S2A_EEEvvEEEEvNT_6ParamsE --------------------------
	.section	.text._ZN7cutlass13device_kernelINS_4gemm6kernel13GemmUniversalIN4cute5tupleIJiiiiEEENS1_10collective13CollectiveMmaINS1_35MainloopSm100TmaUmmaWarpSpecializedILi3ELi2ELi4ENS5_IJNS4_1CILi2EEENSA_ILi1EEESC_EEEEENS5_IJNSA_ILi128EEESF_NSA_ILi64EEEEEENS_6half_tENS5_IJlSC_lEEESI_NS5_IJSC_llEEENS4_8TiledMMAINS4_8MMA_AtomIJNS4_26SM100_MMA_F16BF16_2x1SM_SSISI_SI_fLi128ELi128ELNS4_4UMMA5MajorE0ELSP_1ELNSO_7ScaleInE0ELSQ_0EEEEEENS4_6LayoutINS5_IJSC_SC_SC_EEENS5_IJNSA_ILi0EEESV_SV_EEEEENS5_IJNS4_10UnderscoreESY_SY_EEEEENS4_18SM100_TMA_2SM_LOADENS4_14ComposedLayoutINS4_7SwizzleILi3ELi4ELi3EEENS4_18smem_ptr_flag_bitsILi16EEENST_INS5_IJNSA_ILi8EEESG_EEENS5_IJSG_SC_EEEEEEEvNS4_8identityES11_NS12_IS14_S16_NST_INS5_IJSG_S17_EEENS5_IJSC_SG_EEEEEEEvS1C_EENS_8epilogue10collective18CollectiveEpilogueINS1I_23Sm100TmaWarpSpecializedILi4ELi2ELi16ELb1ELb0EEEJNS5_IJSG_SF_SG_EEENS5_IJNST_ISG_SC_EENST_INS5_IJNSA_ILi16EEESB_EEES1E_EEEEESI_SJ_SI_SJ_NS1I_6fusion15FusionCallbacksIS1M_NS1T_17LinearCombinationISI_fSI_fLNS_15FloatRoundStyleE2EEES1N_S1S_JEEENS4_5SM1004TMEM4LOAD26SM100_TMEM_LOAD_32dp32b16xENS4_13SM90_TMA_LOADENS12_INS13_ILi1ELi4ELi3EEES16_NST_INS5_IJS17_S1P_EEENS5_IJS1P_SC_EEEEEEENS4_39AutoVectorizingCopyWithAssumedAlignmentILi128EEENS4_14SM90_TMA_STOREES28_S2A_S2A_EEEvvEEEEvNT_6ParamsE,"ax",@progbits
	.align	128
.text._ZN7cutlass13device_kernelINS_4gemm6kernel13GemmUniversalIN4cute5tupleIJiiiiEEENS1_10collective13CollectiveMmaINS1_35MainloopSm100TmaUmmaWarpSpecializedILi3ELi2ELi4ENS5_IJNS4_1CILi2EEENSA_ILi1EEESC_EEEEENS5_IJNSA_ILi128EEESF_NSA_ILi64EEEEEENS_6half_tENS5_IJlSC_lEEESI_NS5_IJSC_llEEENS4_8TiledMMAINS4_8MMA_AtomIJNS4_26SM100_MMA_F16BF16_2x1SM_SSISI_SI_fLi128ELi128ELNS4_4UMMA5MajorE0ELSP_1ELNSO_7ScaleInE0ELSQ_0EEEEEENS4_6LayoutINS5_IJSC_SC_SC_EEENS5_IJNSA_ILi0EEESV_SV_EEEEENS5_IJNS4_10UnderscoreESY_SY_EEEEENS4_18SM100_TMA_2SM_LOADENS4_14ComposedLayoutINS4_7SwizzleILi3ELi4ELi3EEENS4_18smem_ptr_flag_bitsILi16EEENST_INS5_IJNSA_ILi8EEESG_EEENS5_IJSG_SC_EEEEEEEvNS4_8identityES11_NS12_IS14_S16_NST_INS5_IJSG_S17_EEENS5_IJSC_SG_EEEEEEEvS1C_EENS_8epilogue10collective18CollectiveEpilogueINS1I_23Sm100TmaWarpSpecializedILi4ELi2ELi16ELb1ELb0EEEJNS5_IJSG_SF_SG_EEENS5_IJNST_ISG_SC_EENST_INS5_IJNSA_ILi16EEESB_EEES1E_EEEEESI_SJ_SI_SJ_NS1I_6fusion15FusionCallbacksIS1M_NS1T_17LinearCombinationISI_fSI_fLNS_15FloatRoundStyleE2EEES1N_S1S_JEEENS4_5SM1004TMEM4LOAD26SM100_TMEM_LOAD_32dp32b16xENS4_13SM90_TMA_LOADENS12_INS13_ILi1ELi4ELi3EEES16_NST_INS5_IJS17_S1P_EEENS5_IJS1P_SC_EEEEEEENS4_39AutoVectorizingCopyWithAssumedAlignmentILi128EEENS4_14SM90_TMA_STOREES28_S2A_S2A_EEEvvEEEEvNT_6ParamsE:
        .type           _ZN7cutlass13device_kernelINS_4gemm6kernel13GemmUniversalIN4cute5tupleIJiiiiEEENS1_10collective13CollectiveMmaINS1_35MainloopSm100TmaUmmaWarpSpecializedILi3ELi2ELi4ENS5_IJNS4_1CILi2EEENSA_ILi1EEESC_EEEEENS5_IJNSA_ILi128EEESF_NSA_ILi64EEEEEENS_6half_tENS5_IJlSC_lEEESI_NS5_IJSC_llEEENS4_8TiledMMAINS4_8MMA_AtomIJNS4_26SM100_MMA_F16BF16_2x1SM_SSISI_SI_fLi128ELi128ELNS4_4UMMA5MajorE0ELSP_1ELNSO_7ScaleInE0ELSQ_0EEEEEENS4_6LayoutINS5_IJSC_SC_SC_EEENS5_IJNSA_ILi0EEESV_SV_EEEEENS5_IJNS4_10UnderscoreESY_SY_EEEEENS4_18SM100_TMA_2SM_LOADENS4_14ComposedLayoutINS4_7SwizzleILi3ELi4ELi3EEENS4_18smem_ptr_flag_bitsILi16EEENST_INS5_IJNSA_ILi8EEESG_EEENS5_IJSG_SC_EEEEEEEvNS4_8identityES11_NS12_IS14_S16_NST_INS5_IJSG_S17_EEENS5_IJSC_SG_EEEEEEEvS1C_EENS_8epilogue10collective18CollectiveEpilogueINS1I_23Sm100TmaWarpSpecializedILi4ELi2ELi16ELb1ELb0EEEJNS5_IJSG_SF_SG_EEENS5_IJNST_ISG_SC_EENST_INS5_IJNSA_ILi16EEESB_EEES1E_EEEEESI_SJ_SI_SJ_NS1I_6fusion15FusionCallbacksIS1M_NS1T_17LinearCombinationISI_fSI_fLNS_15FloatRoundStyleE2EEES1N_S1S_JEEENS4_5SM1004TMEM4LOAD26SM100_TMEM_LOAD_32dp32b16xENS4_13SM90_TMA_LOADENS12_INS13_ILi1ELi4ELi3EEES16_NST_INS5_IJS17_S1P_EEENS5_IJS1P_SC_EEEEEEENS4_39AutoVectorizingCopyWithAssumedAlignmentILi128EEENS4_14SM90_TMA_STOREES28_S2A_S2A_EEEvvEEEEvNT_6ParamsE,@function
        .size           _ZN7cutlass13device_kernelINS_4gemm6kernel13GemmUniversalIN4cute5tupleIJiiiiEEENS1_10collective13CollectiveMmaINS1_35MainloopSm100TmaUmmaWarpSpecializedILi3ELi2ELi4ENS5_IJNS4_1CILi2EEENSA_ILi1EEESC_EEEEENS5_IJNSA_ILi128EEESF_NSA_ILi64EEEEEENS_6half_tENS5_IJlSC_lEEESI_NS5_IJSC_llEEENS4_8TiledMMAINS4_8MMA_AtomIJNS4_26SM100_MMA_F16BF16_2x1SM_SSISI_SI_fLi128ELi128ELNS4_4UMMA5MajorE0ELSP_1ELNSO_7ScaleInE0ELSQ_0EEEEEENS4_6LayoutINS5_IJSC_SC_SC_EEENS5_IJNSA_ILi0EEESV_SV_EEEEENS5_IJNS4_10UnderscoreESY_SY_EEEEENS4_18SM100_TMA_2SM_LOADENS4_14ComposedLayoutINS4_7SwizzleILi3ELi4ELi3EEENS4_18smem_ptr_flag_bitsILi16EEENST_INS5_IJNSA_ILi8EEESG_EEENS5_IJSG_SC_EEEEEEEvNS4_8identityES11_NS12_IS14_S16_NST_INS5_IJSG_S17_EEENS5_IJSC_SG_EEEEEEEvS1C_EENS_8epilogue10collective18CollectiveEpilogueINS1I_23Sm100TmaWarpSpecializedILi4ELi2ELi16ELb1ELb0EEEJNS5_IJSG_SF_SG_EEENS5_IJNST_ISG_SC_EENST_INS5_IJNSA_ILi16EEESB_EEES1E_EEEEESI_SJ_SI_SJ_NS1I_6fusion15FusionCallbacksIS1M_NS1T_17LinearCombinationISI_fSI_fLNS_15FloatRoundStyleE2EEES1N_S1S_JEEENS4_5SM1004TMEM4LOAD26SM100_TMEM_LOAD_32dp32b16xENS4_13SM90_TMA_LOADENS12_INS13_ILi1ELi4ELi3EEES16_NST_INS5_IJS17_S1P_EEENS5_IJS1P_SC_EEEEEEENS4_39AutoVectorizingCopyWithAssumedAlignmentILi128EEENS4_14SM90_TMA_STOREES28_S2A_S2A_EEEvvEEEEvNT_6ParamsE,(.L_x_194 - _ZN7cutlass13device_kernelINS_4gemm6kernel13GemmUniversalIN4cute5tupleIJiiiiEEENS1_10collective13CollectiveMmaINS1_35MainloopSm100TmaUmmaWarpSpecializedILi3ELi2ELi4ENS5_IJNS4_1CILi2EEENSA_ILi1EEESC_EEEEENS5_IJNSA_ILi128EEESF_NSA_ILi64EEEEEENS_6half_tENS5_IJlSC_lEEESI_NS5_IJSC_llEEENS4_8TiledMMAINS4_8MMA_AtomIJNS4_26SM100_MMA_F16BF16_2x1SM_SSISI_SI_fLi128ELi128ELNS4_4UMMA5MajorE0ELSP_1ELNSO_7ScaleInE0ELSQ_0EEEEEENS4_6LayoutINS5_IJSC_SC_SC_EEENS5_IJNSA_ILi0EEESV_SV_EEEEENS5_IJNS4_10UnderscoreESY_SY_EEEEENS4_18SM100_TMA_2SM_LOADENS4_14ComposedLayoutINS4_7SwizzleILi3ELi4ELi3EEENS4_18smem_ptr_flag_bitsILi16EEENST_INS5_IJNSA_ILi8EEESG_EEENS5_IJSG_SC_EEEEEEEvNS4_8identityES11_NS12_IS14_S16_NST_INS5_IJSG_S17_EEENS5_IJSC_SG_EEEEEEEvS1C_EENS_8epilogue10collective18CollectiveEpilogueINS1I_23Sm100TmaWarpSpecializedILi4ELi2ELi16ELb1ELb0EEEJNS5_IJSG_SF_SG_EEENS5_IJNST_ISG_SC_EENST_INS5_IJNSA_ILi16EEESB_EEES1E_EEEEESI_SJ_SI_SJ_NS1I_6fusion15FusionCallbacksIS1M_NS1T_17LinearCombinationISI_fSI_fLNS_15FloatRoundStyleE2EEES1N_S1S_JEEENS4_5SM1004TMEM4LOAD26SM100_TMEM_LOAD_32dp32b16xENS4_13SM90_TMA_LOADENS12_INS13_ILi1ELi4ELi3EEES16_NST_INS5_IJS17_S1P_EEENS5_IJS1P_SC_EEEEEEENS4_39AutoVectorizingCopyWithAssumedAlignmentILi128EEENS4_14SM90_TMA_STOREES28_S2A_S2A_EEEvvEEEEvNT_6ParamsE)
        .other          _ZN7cutlass13device_kernelINS_4gemm6kernel13GemmUniversalIN4cute5tupleIJiiiiEEENS1_10collective13CollectiveMmaINS1_35MainloopSm100TmaUmmaWarpSpecializedILi3ELi2ELi4ENS5_IJNS4_1CILi2EEENSA_ILi1EEESC_EEEEENS5_IJNSA_ILi128EEESF_NSA_ILi64EEEEEENS_6half_tENS5_IJlSC_lEEESI_NS5_IJSC_llEEENS4_8TiledMMAINS4_8MMA_AtomIJNS4_26SM100_MMA_F16BF16_2x1SM_SSISI_SI_fLi128ELi128ELNS4_4UMMA5MajorE0ELSP_1ELNSO_7ScaleInE0ELSQ_0EEEEEENS4_6LayoutINS5_IJSC_SC_SC_EEENS5_IJNSA_ILi0EEESV_SV_EEEEENS5_IJNS4_10UnderscoreESY_SY_EEEEENS4_18SM100_TMA_2SM_LOADENS4_14ComposedLayoutINS4_7SwizzleILi3ELi4ELi3EEENS4_18smem_ptr_flag_bitsILi16EEENST_INS5_IJNSA_ILi8EEESG_EEENS5_IJSG_SC_EEEEEEEvNS4_8identityES11_NS12_IS14_S16_NST_INS5_IJSG_S17_EEENS5_IJSC_SG_EEEEEEEvS1C_EENS_8epilogue10collective18CollectiveEpilogueINS1I_23Sm100TmaWarpSpecializedILi4ELi2ELi16ELb1ELb0EEEJNS5_IJSG_SF_SG_EEENS5_IJNST_ISG_SC_EENST_INS5_IJNSA_ILi16EEESB_EEES1E_EEEEESI_SJ_SI_SJ_NS1I_6fusion15FusionCallbacksIS1M_NS1T_17LinearCombinationISI_fSI_fLNS_15FloatRoundStyleE2EEES1N_S1S_JEEENS4_5SM1004TMEM4LOAD26SM100_TMEM_LOAD_32dp32b16xENS4_13SM90_TMA_LOADENS12_INS13_ILi1ELi4ELi3EEES16_NST_INS5_IJS17_S1P_EEENS5_IJS1P_SC_EEEEEEENS4_39AutoVectorizingCopyWithAssumedAlignmentILi128EEENS4_14SM90_TMA_STOREES28_S2A_S2A_EEEvvEEEEvNT_6ParamsE,@"STO_CUDA_ENTRY STV_DEFAULT"
_ZN7cutlass13device_kernelINS_4gemm6kernel13GemmUniversalIN4cute5tupleIJiiiiEEENS1_10collective13CollectiveMmaINS1_35MainloopSm100TmaUmmaWarpSpecializedILi3ELi2ELi4ENS5_IJNS4_1CILi2EEENSA_ILi1EEESC_EEEEENS5_IJNSA_ILi128EEESF_NSA_ILi64EEEEEENS_6half_tENS5_IJlSC_lEEESI_NS5_IJSC_llEEENS4_8TiledMMAINS4_8MMA_AtomIJNS4_26SM100_MMA_F16BF16_2x1SM_SSISI_SI_fLi128ELi128ELNS4_4UMMA5MajorE0ELSP_1ELNSO_7ScaleInE0ELSQ_0EEEEEENS4_6LayoutINS5_IJSC_SC_SC_EEENS5_IJNSA_ILi0EEESV_SV_EEEEENS5_IJNS4_10UnderscoreESY_SY_EEEEENS4_18SM100_TMA_2SM_LOADENS4_14ComposedLayoutINS4_7SwizzleILi3ELi4ELi3EEENS4_18smem_ptr_flag_bitsILi16EEENST_INS5_IJNSA_ILi8EEESG_EEENS5_IJSG_SC_EEEEEEEvNS4_8identityES11_NS12_IS14_S16_NST_INS5_IJSG_S17_EEENS5_IJSC_SG_EEEEEEEvS1C_EENS_8epilogue10collective18CollectiveEpilogueINS1I_23Sm100TmaWarpSpecializedILi4ELi2ELi16ELb1ELb0EEEJNS5_IJSG_SF_SG_EEENS5_IJNST_ISG_SC_EENST_INS5_IJNSA_ILi16EEESB_EEES1E_EEEEESI_SJ_SI_SJ_NS1I_6fusion15FusionCallbacksIS1M_NS1T_17LinearCombinationISI_fSI_fLNS_15FloatRoundStyleE2EEES1N_S1S_JEEENS4_5SM1004TMEM4LOAD26SM100_TMEM_LOAD_32dp32b16xENS4_13SM90_TMA_LOADENS12_INS13_ILi1ELi4ELi3EEES16_NST_INS5_IJS17_S1P_EEENS5_IJS1P_SC_EEEEEEENS4_39AutoVectorizingCopyWithAssumedAlignmentILi128EEENS4_14SM90_TMA_STOREES28_S2A_S2A_EEEvvEEEEvNT_6ParamsE:
[----:B------:R-:W1:Y:S01]  /*0000*/  LDC R1, c[0x0][0x37c] ;  /* 0x0000df00ff017b82 */ /* 0x000e620000000800 */
[----:B------:R-:W2:Y:S01]  /*0010*/  S2R R72, SR_TID.X ;  /* 0x0000000000487919 */ /* 0x000ea20000002100 */
[----:B------:R-:W3:Y:S06]  /*0020*/  LDCU.64 UR6, c[0x0][0x890] ;  /* 0x00011200ff0677ac */ /* 0x000eec0008000a00 */
[----:B------:R-:W4:Y:S01]  /*0030*/  S2UR UR37, SR_CgaCtaId ;  /* 0x00000000002579c3 */ /* 0x000f220000008800 */
[----:B------:R-:W-:Y:S02]  /*0040*/  PRMT R59, RZ, 0x7610, R59 ;  /* 0x00007610ff3b7816 */ /* 0x000fe4000000003b */
[----:B------:R-:W-:Y:S01]  /*0050*/  ELECT P1, URZ, PT ;  /* 0x0000000000ff782f */ /* 0x000fe20003820000 */
[----:B------:R-:W1:Y:S01]  /*0060*/  LDCU.64 UR46, c[0x0][0x358] ;  /* 0x00006b00ff2e77ac */ /* 0x000e620008000a00 */
[----:B---3--:R-:W-:-:S04]  /*0070*/  UISETP.NE.U32.AND UP0, UPT, UR6, URZ, UPT ;  /* 0x000000ff0600728c */ /* 0x008fc8000bf05070 */
[----:B------:R-:W-:Y:S02]  /*0080*/  UISETP.NE.AND.EX UP0, UPT, UR7, URZ, UPT, UP0 ;  /* 0x000000ff0700728c */ /* 0x000fe4000bf05300 */
[----:B----4-:R-:W-:Y:S02]  /*0090*/  ULOP3.LUT UR5, UR37, 0x1, URZ, 0xc0, !UPT ;  /* 0x0000000125057892 */ /* 0x010fe4000f8ec0ff */
[----:B------:R-:W-:Y:S01]  /*00a0*/  ULOP3.LUT UR4, UR37, 0x1, URZ, 0x3c, !UPT ;  /* 0x0000000125047892 */ /* 0x000fe2000f8e3cff */
[----:B--2---:R-:W-:-:S05]  /*00b0*/  SHF.R.U32.HI R66, RZ, 0x5, R72 ;  /* 0x00000005ff427819 */ /* 0x004fca0000011648 */
[----:B------:R-:W2:Y:S02]  /*00c0*/  SHFL.IDX PT, R0, R66, RZ, 0x1f ;  /* 0x00001fff42007589 */ /* 0x000ea400000e0000 */
[----:B--2---:R-:W-:Y:S01]  /*00d0*/  R2UR UR10, R0 ;  /* 0x00000000000a72ca */ /* 0x004fe200000e0000 */
[----:B-1----:R-:W-:-:S14]  /*00e0*/  BRA.U UP0, `(.L_x_0) ;  /* 0x00000001002c7547 */ /* 0x002fdc000b800000 */
[----:B------:R-:W1:Y:S02]  /*00f0*/  LDCU.64 UR8, c[0x0][0x888] ;  /* 0x00011100ff0877ac */ /* 0x000e640008000a00 */
[----:B-1----:R-:W-:-:S04]  /*0100*/  UISETP.NE.U32.AND UP0, UPT, UR8, URZ, UPT ;  /* 0x000000ff0800728c */ /* 0x002fc8000bf05070 */
[----:B------:R-:W-:-:S09]  /*0110*/  UISETP.NE.AND.EX UP0, UPT, UR9, URZ, UPT, UP0 ;  /* 0x000000ff0900728c */ /* 0x000fd2000bf05300 */
[----:B------:R-:W-:Y:S05]  /*0120*/  BRA.U !UP0, `(.L_x_1) ;  /* 0x0000000108107547 */ /* 0x000fea000b800000 */
[----:B------:R-:W1:Y:S02]  /*0130*/  LDC.64 R2, c[0x0][0x888] ;  /* 0x00022200ff027b82 */ /* 0x000e640000000a00 */
[----:B-1----:R1:W5:Y:S01]  /*0140*/  LDG.E R35, desc[UR46][R2.64] ;  /* 0x0000002e02237981 */ /* 0x002362000c1e1900 */
[----:B------:R-:W-:Y:S01]  /*0150*/  HFMA2 R59, -RZ, RZ, 0, 5.9604644775390625e-08 ;  /* 0x00000001ff3b7431 */ /* 0x000fe200000001ff */
[----:B------:R-:W-:Y:S05]  /*0160*/  BRA `(.L_x_0) ;  /* 0x00000000000c7947 */ /* 0x000fea0003800000 */
.L_x_1:
[----:B------:R-:W1:Y:S01]  /*0170*/  LDCU UR8, c[0x0][0x880] ;  /* 0x00011000ff0877ac */ /* 0x000e620008000800 */
[----:B------:R-:W-:Y:S01]  /*0180*/  HFMA2 R59, -RZ, RZ, 0, 5.9604644775390625e-08 ;  /* 0x00000001ff3b7431 */ /* 0x000fe200000001ff */
[----:B-1----:R-:W-:-:S07]  /*0190*/  MOV R35, UR8 ;  /* 0x0000000800237c02 */ /* 0x002fce0008000f00 */
.L_x_0:
[----:B------:R-:W2:Y:S02]  /*01a0*/  LDCU.64 UR8, c[0x0][0x8b0] ;  /* 0x00011600ff0877ac */ /* 0x000ea40008000a00 */
[----:B--2---:R-:W-:-:S04]  /*01b0*/  UISETP.NE.U32.AND UP0, UPT, UR8, URZ, UPT ;  /* 0x000000ff0800728c */ /* 0x004fc8000bf05070 */
[----:B------:R-:W-:-:S09]  /*01c0*/  UISETP.NE.AND.EX UP0, UPT, UR9, URZ, UPT, UP0 ;  /* 0x000000ff0900728c */ /* 0x000fd2000bf05300 */
[----:B------:R-:W-:Y:S05]  /*01d0*/  BRA.U UP0, `(.L_x_2) ;  /* 0x0000000100247547 */ /* 0x000fea000b800000 */
[----:B------:R-:W2:Y:S02]  /*01e0*/  LDCU.64 UR8, c[0x0][0x8a8] ;  /* 0x00011500ff0877ac */ /* 0x000ea40008000a00 */
[----:B--2---:R-:W-:-:S04]  /*01f0*/  UISETP.NE.U32.AND UP0, UPT, UR8, URZ, UPT ;  /* 0x000000ff0800728c */ /* 0x004fc8000bf05070 */
[----:B------:R-:W-:-:S09]  /*0200*/  UISETP.NE.AND.EX UP0, UPT, UR9, URZ, UPT, UP0 ;  /* 0x000000ff0900728c */ /* 0x000fd2000bf05300 */
[----:B------:R-:W-:Y:S05]  /*0210*/  BRA.U !UP0, `(.L_x_3) ;  /* 0x00000001080c7547 */ /* 0x000fea000b800000 */
[----:B------:R-:W2:Y:S02]  /*0220*/  LDC.64 R32, c[0x0][0x8a8] ;  /* 0x00022a00ff207b82 */ /* 0x000ea40000000a00 */
[----:B--2---:R2:W5:Y:S01]  /*0230*/  LDG.E R32, desc[UR46][R32.64] ;  /* 0x0000002e20207981 */ /* 0x004562000c1e1900 */
[----:B------:R-:W-:Y:S05]  /*0240*/  BRA `(.L_x_2) ;  /* 0x0000000000087947 */ /* 0x000fea0003800000 */
.L_x_3:
[----:B------:R-:W2:Y:S02]  /*0250*/  LDCU UR8, c[0x0][0x8a0] ;  /* 0x00011400ff0877ac */ /* 0x000ea40008000800 */
[----:B--2---:R-:W-:Y:S02]  /*0260*/  MOV R32, UR8 ;  /* 0x0000000800207c02 */ /* 0x004fe40008000f00 */
.L_x_2:
[----:B------:R-:W-:Y:S01]  /*0270*/  IMAD.U32 R0, RZ, RZ, UR10 ;  /* 0x0000000aff007e24 */ /* 0x000fe2000f8e00ff */
[----:B------:R-:W-:Y:S04]  /*0280*/  BSSY.RECONVERGENT B0, `(.L_x_4) ;  /* 0x000000c000007945 */ /* 0x000fe80003800200 */
[C---:B------:R-:W-:Y:S02]  /*0290*/  ISETP.NE.OR P2, PT, R0.reuse, 0x1, !P1 ;  /* 0x000000010000780c */ /* 0x040fe40004f45670 */
[----:B------:R-:W-:-:S11]  /*02a0*/  ISETP.NE.OR P0, PT, R0, 0x3, !P1 ;  /* 0x000000030000780c */ /* 0x000fd60004f05670 */
[----:B------:R-:W-:Y:S05]  /*02b0*/  @P2 BRA `(.L_x_5) ;  /* 0x0000000000202947 */ /* 0x000fea0003800000 */
[----:B------:R-:W3:Y:S02]  /*02c0*/  LDCU.64 UR8, c[0x0][0x348] ;  /* 0x00006900ff0877ac */ /* 0x000ee40008000a00 */
[----:B---3--:R-:W-:Y:S02]  /*02d0*/  UIADD3 UR12, UP1, UPT, UR8, 0x80, URZ ;  /* 0x00000080080c7890 */ /* 0x008fe4000ff3e0ff */
[----:B------:R-:W-:Y:S02]  /*02e0*/  UIADD3 UR8, UP0, UPT, UR8, 0x180, URZ ;  /* 0x0000018008087890 */ /* 0x000fe4000ff1e0ff */
[----:B------:R-:W-:Y:S02]  /*02f0*/  UIADD3.X UR13, UPT, UPT, URZ, UR9, URZ, UP1, !UPT ;  /* 0x00000009ff0d7290 */ /* 0x000fe40008ffe4ff */
[----:B------:R-:W-:-:S07]  /*0300*/  UIADD3.X UR9, UPT, UPT, URZ, UR9, URZ, UP0, !UPT ;  /* 0x00000009ff097290 */ /* 0x000fce00087fe4ff */
[----:B------:R3:W-:Y:S02]  /*0310*/  UTMACCTL.PF [UR12] ;  /* 0x000000000c0079b9 */ /* 0x0007e40008040000 */
[----:B------:R3:W-:Y:S02]  /*0320*/  UTMACCTL.PF [UR8] ;  /* 0x00000000080079b9 */ /* 0x0007e40008040000 */
[----:B---3--:R-:W-:Y:S01]  /*0330*/  NOP ;  /* 0x0000000000007918 */ /* 0x008fe20000000000 */
.L_x_5:
[----:B------:R-:W-:Y:S05]  /*0340*/  BSYNC.RECONVERGENT B0 ;  /* 0x0000000000007941 */ /* 0x000fea0003800200 */
.L_x_4:
[----:B------:R-:W-:Y:S04]  /*0350*/  BSSY.RECONVERGENT B0, `(.L_x_6) ;  /* 0x000000a000007945 */ /* 0x000fe80003800200 */
        /* <DEDUP_REMOVED lines=9> */
.L_x_7:
[----:B------:R-:W-:Y:S05]  /*03f0*/  BSYNC.RECONVERGENT B0 ;  /* 0x0000000000007941 */ /* 0x000fea0003800200 */
.L_x_6:
[----:B------:R-:W3:Y:S01]  /*0400*/  LDCU.64 UR8, c[0x0][0x888] ;  /* 0x00011100ff0877ac */ /* 0x000ee20008000a00 */
[----:B------:R-:W-:Y:S02]  /*0410*/  UISETP.EQ.U32.AND UP1, UPT, UR6, URZ, UPT ;  /* 0x000000ff0600728c */ /* 0x000fe4000bf22070 */
[----:B------:R-:W-:Y:S02]  /*0420*/  UPLOP3.LUT UP5, UPT, UPT, UPT, UPT, 0x80, 0x8 ;  /* 0x000000000008789c */ /* 0x000fe40003faf070 */
[----:B---3--:R-:W-:-:S04]  /*0430*/  UISETP.NE.U32.AND UP0, UPT, UR8, URZ, UPT ;  /* 0x000000ff0800728c */ /* 0x008fc8000bf05070 */
[----:B------:R-:W-:-:S04]  /*0440*/  UISETP.NE.AND.EX UP0, UPT, UR9, URZ, UPT, UP0 ;  /* 0x000000ff0900728c */ /* 0x000fc8000bf05300 */
[----:B------:R-:W-:-:S04]  /*0450*/  UISETP.EQ.OR.EX UP2, UPT, UR7, URZ, !UP0, UP1 ;  /* 0x000000ff0700728c */ /* 0x000fc8000c742710 */
[----:B------:R-:W-:-:S05]  /*0460*/  UP2UR UR50, UPR, URZ, 0x4 ;  /* 0x00000004ff327883 */ /* 0x000fca0008000000 */
[----:B------:R-:W-:Y:S07]  /*0470*/  BRA.U !UP2, `(.L_x_8) ;  /* 0x000000010a207547 */ /* 0x000fee000b800000 */
[----:B------:R-:W-:Y:S01]  /*0480*/  UISETP.NE.U32.AND UP2, UPT, UR6, URZ, UPT ;  /* 0x000000ff0600728c */ /* 0x000fe2000bf45070 */
[----:B-----5:R-:W-:Y:S01]  /*0490*/  FSETP.NEU.AND P0, PT, R35, RZ, PT ;  /* 0x000000ff2300720b */ /* 0x020fe20003f0d000 */
[----:B------:R-:W-:Y:S02]  /*04a0*/  USEL UR6, URZ, 0xffffffff, UP0 ;  /* 0xffffffffff067887 */ /* 0x000fe40008000000 */
[----:B------:R-:W-:-:S10]  /*04b0*/  UISETP.NE.AND.EX UP2, UPT, UR7, URZ, UPT, UP2 ;  /* 0x000000ff0700728c */ /* 0x000fd4000bf45320 */
[----:B------:R-:W-:Y:S01]  /*04c0*/  VOTEU.ANY UP1, P0 ;  /* 0x0000000000ff7886 */ /* 0x000fe20000020100 */
[----:B------:R-:W-:-:S04]  /*04d0*/  @!UP2 USEL UR6, URZ, 0xffffffff, UP1 ;  /* 0xffffffffff06a887 */ /* 0x000fc80008800000 */
[----:B------:R-:W-:-:S04]  /*04e0*/  ULOP3.LUT UR6, UR6, 0x1, URZ, 0xc0, !UPT ;  /* 0x0000000106067892 */ /* 0x000fc8000f8ec0ff */
[----:B------:R-:W-:-:S11]  /*04f0*/  UISETP.NE.U32.AND UP5, UPT, UR6, 0x1, UPT ;  /* 0x000000010600788c */ /* 0x000fd6000bfa5070 */
.L_x_8:
[----:B------:R-:W3:Y:S01]  /*0500*/  SHFL.IDX PT, R0, R66, RZ, 0x1f ;  /* 0x00001fff42007589 */ /* 0x000ee200000e0000 */
[----:B------:R-:W-:-:S04]  /*0510*/  UISETP.NE.AND UP1, UPT, UR10, 0x2, UPT ;  /* 0x000000020a00788c */ /* 0x000fc8000bf25270 */
[----:B------:R-:W-:Y:S02]  /*0520*/  UISETP.EQ.AND UP2, UPT, UR5, URZ, !UP1 ;  /* 0x000000ff0500728c */ /* 0x000fe4000cf42270 */
[----:B------:R-:W-:-:S04]  /*0530*/  USEL UR6, URZ, 0x1, UP1 ;  /* 0x00000001ff067887 */ /* 0x000fc80008800000 */
[----:B------:R-:W-:Y:S02]  /*0540*/  PLOP3.LUT P5, PT, P1, PT, UP2, 0x80, 0x8 ;  /* 0x000000000008781c */ /* 0x000fe40000faf028 */
[----:B---3--:R-:W-:-:S13]  /*0550*/  ISETP.NE.AND P0, PT, R0, RZ, PT ;  /* 0x000000ff0000720c */ /* 0x008fda0003f05270 */
[----:B------:R-:W-:Y:S05]  /*0560*/  @P0 BRA `(.L_x_9) ;  /* 0x00000000003c0947 */ /* 0x000fea0003800000 */
[----:B------:R-:W-:Y:S01]  /*0570*/  UMOV UR8, 0x400 ;  /* 0x0000040000087882 */ /* 0x000fe20000000000 */
[----:B------:R-:W-:Y:S01]  /*0580*/  UMOV UR7, 0x1 ;  /* 0x0000000100077882 */ /* 0x000fe20000000000 */
[----:B------:R-:W-:Y:S02]  /*0590*/  ULEA UR8, UR37, UR8, 0x18 ;  /* 0x0000000825087291 */ /* 0x000fe4000f8ec0ff */
[----:B------:R-:W-:-:S04]  /*05a0*/  UIADD3 UR12, UPT, UPT, -UR7, 0x100000, URZ ;  /* 0x00100000070c7890 */ /* 0x000fc8000fffe1ff */
[----:B------:R-:W-:Y:S02]  /*05b0*/  USHF.L.U32 UR13, UR12, 0xb, URZ ;  /* 0x0000000b0c0d7899 */ /* 0x000fe400080006ff */
[----:B------:R-:W-:Y:S01]  /*05c0*/  USHF.L.U32 UR12, UR12, 0x1, URZ ;  /* 0x000000010c0c7899 */ /* 0x000fe200080006ff */
[----:B------:R-:W-:Y:S01]  /*05d0*/  ELECT P0, URZ, PT ;  /* 0x0000000000ff782f */ /* 0x000fe20003800000 */
[----:B------:R-:W3:Y:S10]  /*05e0*/  FENCE.VIEW.ASYNC.S ;  /* 0x00000000000073c6 */ /* 0x000ef40000000000 */
[----:B---3--:R3:W4:Y:S01]  /*05f0*/  SYNCS.EXCH.64 URZ, [UR8], UR12 ;  /* 0x0000000c08ff75b2 */ /* 0x0087220008000100 */
[----:B------:R3:W1:Y:S01]  /*0600*/  SYNCS.EXCH.64 URZ, [UR8+0x18], UR12 ;  /* 0x0000180c08ff75b2 */ /* 0x0006620008000100 */
[----:B------:R3:W1:Y:S01]  /*0610*/  SYNCS.EXCH.64 URZ, [UR8+0x8], UR12 ;  /* 0x0000080c08ff75b2 */ /* 0x0006620008000100 */
[----:B------:R3:W1:Y:S01]  /*0620*/  SYNCS.EXCH.64 URZ, [UR8+0x20], UR12 ;  /* 0x0000200c08ff75b2 */ /* 0x0006620008000100 */
[----:B------:R3:W1:Y:S01]  /*0630*/  SYNCS.EXCH.64 URZ, [UR8+0x10], UR12 ;  /* 0x0000100c08ff75b2 */ /* 0x0006620008000100 */
[----:B------:R3:W1:Y:S01]  /*0640*/  SYNCS.EXCH.64 URZ, [UR8+0x28], UR12 ;  /* 0x0000280c08ff75b2 */ /* 0x0006620008000100 */
[----:B------:R-:W-:Y:S01]  /*0650*/  NOP ;  /* 0x0000000000007918 */ /* 0x000fe20000000000 */
.L_x_9:
[----:B------:R-:W2:Y:S01]  /*0660*/  SHFL.IDX PT, R0, R66, RZ, 0x1f ;  /* 0x00001fff42007589 */ /* 0x000ea200000e0000 */
[----:B------:R-:W-:Y:S01]  /*0670*/  NOP ;  /* 0x0000000000007918 */ /* 0x000fe20000000000 */
[----:B--2---:R-:W-:-:S13]  /*0680*/  ISETP.NE.AND P0, PT, R0, 0x1, PT ;  /* 0x000000010000780c */ /* 0x004fda0003f05270 */
[----:B------:R-:W-:Y:S05]  /*0690*/  @P0 BRA `(.L_x_10) ;  /* 0x0000000000540947 */ /* 0x000fea0003800000 */
[----:B------:R-:W-:Y:S01]  /*06a0*/  UMOV UR9, 0x400 ;  /* 0x0000040000097882 */ /* 0x000fe20000000000 */
[----:B---3--:R-:W-:Y:S01]  /*06b0*/  UMOV UR8, 0x20 ;  /* 0x0000002000087882 */ /* 0x008fe20000000000 */
[----:B------:R-:W-:Y:S01]  /*06c0*/  UMOV UR7, 0x80 ;  /* 0x0000008000077882 */ /* 0x000fe20000000000 */
[----:B------:R-:W-:Y:S02]  /*06d0*/  ULEA UR9, UR37, UR9, 0x18 ;  /* 0x0000000925097291 */ /* 0x000fe4000f8ec0ff */
[----:B------:R-:W-:-:S04]  /*06e0*/  UIADD3 UR12, UPT, UPT, -UR8, 0x100000, URZ ;  /* 0x00100000080c7890 */ /* 0x000fc8000fffe1ff */
[----:B------:R-:W-:Y:S02]  /*06f0*/  USHF.L.U32 UR13, UR12, 0xb, URZ ;  /* 0x0000000b0c0d7899 */ /* 0x000fe400080006ff */
[----:B------:R-:W-:Y:S02]  /*0700*/  USHF.L.U32 UR12, UR12, 0x1, URZ ;  /* 0x000000010c0c7899 */ /* 0x000fe400080006ff */
[----:B------:R-:W-:-:S04]  /*0710*/  UIADD3 UR14, UPT, UPT, -UR7, 0x100000, URZ ;  /* 0x00100000070e7890 */ /* 0x000fc8000fffe1ff */
[----:B------:R-:W-:Y:S02]  /*0720*/  USHF.L.U32 UR15, UR14, 0xb, URZ ;  /* 0x0000000b0e0f7899 */ /* 0x000fe400080006ff */
[----:B------:R-:W-:Y:S01]  /*0730*/  USHF.L.U32 UR14, UR14, 0x1, URZ ;  /* 0x000000010e0e7899 */ /* 0x000fe200080006ff */
[----:B------:R-:W-:Y:S01]  /*0740*/  ELECT P0, URZ, PT ;  /* 0x0000000000ff782f */ /* 0x000fe20003800000 */
[----:B------:R-:W2:Y:S02]  /*0750*/  FENCE.VIEW.ASYNC.S ;  /* 0x00000000000073c6 */ /* 0x000ea40000000000 */
[----:B--2---:R2:W3:Y:S08]  /*0760*/  SYNCS.EXCH.64 URZ, [UR9+0x30], UR12 ;  /* 0x0000300c09ff75b2 */ /* 0x0044f00008000100 */
[----:B------:R2:W1:Y:S01]  /*0770*/  SYNCS.EXCH.64 URZ, [UR9+0x50], UR14 ;  /* 0x0000500e09ff75b2 */ /* 0x0004620008000100 */
[----:B------:R2:W1:Y:S01]  /*0780*/  SYNCS.EXCH.64 URZ, [UR9+0x38], UR12 ;  /* 0x0000380c09ff75b2 */ /* 0x0004620008000100 */
[----:B------:R2:W1:Y:S01]  /*0790*/  SYNCS.EXCH.64 URZ, [UR9+0x58], UR14 ;  /* 0x0000580e09ff75b2 */ /* 0x0004620008000100 */
[----:B------:R2:W1:Y:S01]  /*07a0*/  SYNCS.EXCH.64 URZ, [UR9+0x40], UR12 ;  /* 0x0000400c09ff75b2 */ /* 0x0004620008000100 */
[----:B------:R2:W1:Y:S01]  /*07b0*/  SYNCS.EXCH.64 URZ, [UR9+0x60], UR14 ;  /* 0x0000600e09ff75b2 */ /* 0x0004620008000100 */
[----:B------:R2:W1:Y:S01]  /*07c0*/  SYNCS.EXCH.64 URZ, [UR9+0x48], UR12 ;  /* 0x0000480c09ff75b2 */ /* 0x0004620008000100 */
[----:B------:R2:W1:Y:S01]  /*07d0*/  SYNCS.EXCH.64 URZ, [UR9+0x68], UR14 ;  /* 0x0000680e09ff75b2 */ /* 0x0004620008000100 */
[----:B------:R-:W-:Y:S01]  /*07e0*/  NOP ;  /* 0x0000000000007918 */ /* 0x000fe20000000000 */
.L_x_10:
[----:B------:R-:W4:Y:S01]  /*07f0*/  SHFL.IDX PT, R0, R66, RZ, 0x1f ;  /* 0x00001fff42007589 */ /* 0x000f2200000e0000 */
[----:B------:R-:W-:Y:S01]  /*0800*/  NOP ;  /* 0x0000000000007918 */ /* 0x000fe20000000000 */
[----:B----4-:R-:W-:-:S13]  /*0810*/  ISETP.NE.AND P0, PT, R0, 0x3, PT ;  /* 0x000000030000780c */ /* 0x010fda0003f05270 */
[----:B------:R-:W-:Y:S05]  /*0820*/  @P0 BRA `(.L_x_11) ;  /* 0x00000000002c0947 */ /* 0x000fea0003800000 */
[----:B---3--:R-:W-:Y:S01]  /*0830*/  UMOV UR8, 0x400 ;  /* 0x0000040000087882 */ /* 0x008fe20000000000 */
[----:B------:R-:W-:Y:S01]  /*0840*/  UMOV UR7, 0x20 ;  /* 0x0000002000077882 */ /* 0x000fe20000000000 */
[----:B------:R-:W-:Y:S02]  /*0850*/  ULEA UR8, UR37, UR8, 0x18 ;  /* 0x0000000825087291 */ /* 0x000fe4000f8ec0ff */
[----:B--2---:R-:W-:-:S04]  /*0860*/  UIADD3 UR12, UPT, UPT, -UR7, 0x100000, URZ ;  /* 0x00100000070c7890 */ /* 0x004fc8000fffe1ff */
[----:B------:R-:W-:Y:S02]  /*0870*/  USHF.L.U32 UR13, UR12, 0xb, URZ ;  /* 0x0000000b0c0d7899 */ /* 0x000fe400080006ff */
[----:B------:R-:W-:Y:S01]  /*0880*/  USHF.L.U32 UR12, UR12, 0x1, URZ ;  /* 0x000000010c0c7899 */ /* 0x000fe200080006ff */
[----:B------:R-:W-:Y:S01]  /*0890*/  ELECT P0, URZ, PT ;  /* 0x0000000000ff782f */ /* 0x000fe20003800000 */
[----:B------:R-:W2:Y:S10]  /*08a0*/  FENCE.VIEW.ASYNC.S ;  /* 0x00000000000073c6 */ /* 0x000eb40000000000 */
[----:B--2---:R4:W2:Y:S01]  /*08b0*/  SYNCS.EXCH.64 URZ, [UR8+0x70], UR12 ;  /* 0x0000700c08ff75b2 */ /* 0x0048a20008000100 */
[----:B------:R4:W3:Y:S02]  /*08c0*/  SYNCS.EXCH.64 URZ, [UR8+0x78], UR12 ;  /* 0x0000780c08ff75b2 */ /* 0x0008e40008000100 */
[----:B----4-:R-:W-:Y:S01]  /*08d0*/  NOP ;  /* 0x0000000000007918 */ /* 0x010fe20000000000 */
.L_x_11:
[----:B------:R-:W4:Y:S01]  /*08e0*/  SHFL.IDX PT, R0, R66, RZ, 0x1f ;  /* 0x00001fff42007589 */ /* 0x000f2200000e0000 */
[----:B------:R-:W-:Y:S01]  /*08f0*/  NOP ;  /* 0x0000000000007918 */ /* 0x000fe20000000000 */
[----:B----4-:R-:W-:-:S13]  /*0900*/  ISETP.NE.AND P0, PT, R0, 0x4, PT ;  /* 0x000000040000780c */ /* 0x010fda0003f05270 */
[----:B------:R-:W-:Y:S05]  /*0910*/  @P0 BRA `(.L_x_12) ;  /* 0x0000000000480947 */ /* 0x000fea0003800000 */
[----:B--2---:R-:W-:Y:S01]  /*0920*/  UMOV UR9, 0x1e0 ;  /* 0x000001e000097882 */ /* 0x004fe20000000000 */
[----:B---3--:R-:W-:Y:S01]  /*0930*/  UMOV UR8, 0x400 ;  /* 0x0000040000087882 */ /* 0x008fe20000000000 */
[----:B------:R-:W-:Y:S01]  /*0940*/  USEL UR9, UR9, 0x1a0, UP5 ;  /* 0x000001a009097887 */ /* 0x000fe2000a800000 */
        /* <DEDUP_REMOVED lines=10> */
[----:B--2---:R4:W2:Y:S08]  /*09f0*/  SYNCS.EXCH.64 URZ, [UR8+0x80], UR12 ;  /* 0x0000800c08ff75b2 */ /* 0x0048b00008000100 */
[----:B------:R4:W3:Y:S01]  /*0a00*/  SYNCS.EXCH.64 URZ, [UR8+0x90], UR14 ;  /* 0x0000900e08ff75b2 */ /* 0x0008e20008000100 */
[----:B------:R4:W1:Y:S01]  /*0a10*/  SYNCS.EXCH.64 URZ, [UR8+0x88], UR12 ;  /* 0x0000880c08ff75b2 */ /* 0x0008620008000100 */
[----:B------:R4:W1:Y:S02]  /*0a20*/  SYNCS.EXCH.64 URZ, [UR8+0x98], UR14 ;  /* 0x0000980e08ff75b2 */ /* 0x0008640008000100 */
[----:B----4-:R-:W-:Y:S01]  /*0a30*/  NOP ;  /* 0x0000000000007918 */ /* 0x010fe20000000000 */
.L_x_12:
[----:B------:R-:W4:Y:S01]  /*0a40*/  SHFL.IDX PT, R0, R66, RZ, 0x1f ;  /* 0x00001fff42007589 */ /* 0x000f2200000e0000 */
[----:B------:R-:W-:Y:S01]  /*0a50*/  NOP ;  /* 0x0000000000007918 */ /* 0x000fe20000000000 */
[----:B----4-:R-:W-:-:S13]  /*0a60*/  ISETP.NE.AND P0, PT, R0, 0x5, PT ;  /* 0x000000050000780c */ /* 0x010fda0003f05270 */
[----:B------:R-:W-:Y:S05]  /*0a70*/  @P0 BRA `(.L_x_13) ;  /* 0x0000000000540947 */ /* 0x000fea0003800000 */
[----:B--2---:R-:W-:Y:S01]  /*0a80*/  UMOV UR9, 0x400 ;  /* 0x0000040000097882 */ /* 0x004fe20000000000 */
        /* <DEDUP_REMOVED lines=14> */
[----:B------:R4:W1:Y:S01]  /*0b70*/  SYNCS.EXCH.64 URZ, [UR9+0xc8], UR14 ;  /* 0x0000c80e09ff75b2 */ /* 0x0008620008000100 */
[----:B------:R4:W1:Y:S01]  /*0b80*/  SYNCS.EXCH.64 URZ, [UR9+0xb0], UR12 ;  /* 0x0000b00c09ff75b2 */ /* 0x0008620008000100 */
[----:B------:R4:W1:Y:S01]  /*0b90*/  SYNCS.EXCH.64 URZ, [UR9+0xd0], UR14 ;  /* 0x0000d00e09ff75b2 */ /* 0x0008620008000100 */
[----:B------:R4:W1:Y:S01]  /*0ba0*/  SYNCS.EXCH.64 URZ, [UR9+0xb8], UR12 ;  /* 0x0000b80c09ff75b2 */ /* 0x0008620008000100 */
[----:B------:R4:W1:Y:S02]  /*0bb0*/  SYNCS.EXCH.64 URZ, [UR9+0xd8], UR14 ;  /* 0x0000d80e09ff75b2 */ /* 0x0008640008000100 */
[----:B----4-:R-:W-:Y:S01]  /*0bc0*/  NOP ;  /* 0x0000000000007918 */ /* 0x010fe20000000000 */
.L_x_13:
[----:B------:R-:W4:Y:S01]  /*0bd0*/  SHFL.IDX PT, R0, R66, RZ, 0x1f ;  /* 0x00001fff42007589 */ /* 0x000f2200000e0000 */
[----:B------:R-:W-:Y:S01]  /*0be0*/  ISETP.NE.OR P1, PT, RZ, UR10, !P1 ;  /* 0x0000000aff007c0c */ /* 0x000fe2000cf25670 */
        /* <DEDUP_REMOVED lines=12> */
[----:B------:R4:W3:Y:S01]  /*0cb0*/  SYNCS.EXCH.64 URZ, [UR8+0xf0], UR12 ;  /* 0x0000f00c08ff75b2 */ /* 0x0008e20008000100 */
[----:B------:R4:W1:Y:S01]  /*0cc0*/  SYNCS.EXCH.64 URZ, [UR8+0xe8], UR12 ;  /* 0x0000e80c08ff75b2 */ /* 0x0008620008000100 */
[----:B------:R4:W1:Y:S02]  /*0cd0*/  SYNCS.EXCH.64 URZ, [UR8+0xf8], UR12 ;  /* 0x0000f80c08ff75b2 */ /* 0x0008640008000100 */
[----:B----4-:R-:W-:Y:S01]  /*0ce0*/  NOP ;  /* 0x0000000000007918 */ /* 0x010fe20000000000 */
.L_x_14:
[----:B------:R-:W-:Y:S01]  /*0cf0*/  VOTEU.ALL UP1, P1 ;  /* 0x0000000000ff7886 */ /* 0x000fe20000820000 */
[----:B---3--:R-:W3:Y:S01]  /*0d00*/  LDCU UR8, c[0x0][0x36c] ;  /* 0x00006d80ff0877ac */ /* 0x008ee20008000800 */
[----:B------:R-:W-:Y:S01]  /*0d10*/  NOP ;  /* 0x0000000000007918 */ /* 0x000fe20000000000 */
[----:B------:R-:W-:Y:S01]  /*0d20*/  LOP3.LUT R10, R72, 0x1f, RZ, 0xc0, !PT ;  /* 0x0000001f480a7812 */ /* 0x000fe200078ec0ff */
[----:B--2---:R-:W-:Y:S01]  /*0d30*/  UMOV UR12, 0x20 ;  /* 0x00000020000c7882 */ /* 0x004fe20000000000 */
[----:B------:R-:W-:Y:S01]  /*0d40*/  @!UP1 UMOV UR7, 0x400 ;  /* 0x0000040000079882 */ /* 0x000fe20000000000 */
[----:B------:R-:W-:-:S04]  /*0d50*/  @!UP1 UIADD3 UR12, UPT, UPT, -UR12, 0x100000, URZ ;  /* 0x001000000c0c9890 */ /* 0x000fc8000fffe1ff */
[----:B------:R-:W-:Y:S02]  /*0d60*/  @!UP1 USHF.L.U32 UR13, UR12, 0xb, URZ ;  /* 0x0000000b0c0d9899 */ /* 0x000fe400080006ff */
[----:B------:R-:W-:Y:S02]  /*0d70*/  @!UP1 USHF.L.U32 UR12, UR12, 0x1, URZ ;  /* 0x000000010c0c9899 */ /* 0x000fe400080006ff */
[----:B------:R-:W-:Y:S01]  /*0d80*/  @!UP1 ULEA UR7, UR37, UR7, 0x18 ;  /* 0x0000000725079291 */ /* 0x000fe2000f8ec0ff */
[----:B------:R-:W-:Y:S01]  /*0d90*/  VOTEU.ALL UP1, P1 ;  /* 0x0000000000ff7886 */ /* 0x000fe20000820000 */
[----:B------:R-:W-:Y:S01]  /*0da0*/  UISETP.NE.AND UP4, UPT, UR10, URZ, UPT ;  /* 0x000000ff0a00728c */ /* 0x000fe2000bf85270 */
[----:B------:R-:W2:Y:S09]  /*0db0*/  FENCE.VIEW.ASYNC.S ;  /* 0x00000000000073c6 */ /* 0x000eb20000000000 */
[----:B--2---:R2:W4:Y:S01]  /*0dc0*/  @!UP1 SYNCS.EXCH.64 URZ, [UR7+0x100], UR12 ;  /* 0x0001000c07ff95b2 */ /* 0x0045220008000100 */
[----:B---3--:R-:W-:-:S09]  /*0dd0*/  UISETP.EQ.U32.AND UP1, UPT, UR8, 0x1, UPT ;  /* 0x000000010800788c */ /* 0x008fd2000bf22070 */
[----:B------:R-:W-:Y:S05]  /*0de0*/  BRA.U !UP1, `(.L_x_15) ;  /* 0x0000000109087547 */ /* 0x000fea000b800000 */
[----:B-1--4-:R-:W-:Y:S01]  /*0df0*/  UCGABAR_ARV ;  /* 0x00000000000079c7 */ /* 0x012fe20008000000 */
[----:B------:R-:W-:Y:S05]  /*0e00*/  BRA `(.L_x_16) ;  /* 0x0000000000047947 */ /* 0x000fea0003800000 */
.L_x_15:
[----:B-1--4-:R-:W-:Y:S01]  /*0e10*/  NOP ;  /* 0x0000000000007918 */ /* 0x012fe20000000000 */
.L_x_16:
[----:B------:R-:W1:Y:S01]  /*0e20*/  S2R R11, SR_CTAID.X ;  /* 0x00000000000b7919 */ /* 0x000e620000002500 */
[----:B------:R-:W-:-:S05]  /*0e30*/  CS2R.32 R60, SR_CgaSize ;  /* 0x00000000003c7805 */ /* 0x000fca0000008a00 */
[----:B------:R-:W-:-:S05]  /*0e40*/  IMAD R60, R60, -0xa0, RZ ;  /* 0xffffff603c3c7824 */ /* 0x000fca00078e02ff */
[----:B------:R-:W-:-:S14]  /*0e50*/  R2UR UR8, R60 ;  /* 0x000000003c0872ca */ /* 0x000fdc00000e0000 */
[----:B------:R-:W3:Y:S01]  /*0e60*/  LDCU UR8, c[0x0][UR8+0x2b0] ;  /* 0x00005600080877ac */ /* 0x000ee20008000800 */
[----:B------:R-:W-:-:S05]  /*0e70*/  CS2R.32 R0, SR_CgaSize ;  /* 0x0000000000007805 */ /* 0x000fca0000008a00 */
[----:B------:R-:W-:-:S06]  /*0e80*/  IMAD R0, R0, -0xa0, RZ ;  /* 0xffffff6000007824 */ /* 0x000fcc00078e02ff */
[----:B------:R-:W4:Y:S01]  /*0e90*/  LDC R0, c[0x0][R0+0x2a0] ;  /* 0x0000a80000007b82 */ /* 0x000f220000000800 */
[----:B------:R-:W-:Y:S01]  /*0ea0*/  PRMT R8, RZ, 0x7610, R8 ;  /* 0x00007610ff087816 */ /* 0x000fe20000000008 */
[----:B------:R-:W3:Y:S01]  /*0eb0*/  S2R R20, SR_CTAID.Y ;  /* 0x0000000000147919 */ /* 0x000ee20000002600 */
[----:B------:R-:W-:-:S05]  /*0ec0*/  CS2R.32 R60, SR_CgaSize ;  /* 0x00000000003c7805 */ /* 0x000fca0000008a00 */
[----:B------:R-:W-:-:S05]  /*0ed0*/  IMAD R60, R60, -0xa0, RZ ;  /* 0xffffff603c3c7824 */ /* 0x000fca00078e02ff */
[----:B--2---:R-:W-:-:S14]  /*0ee0*/  R2UR UR7, R60 ;  /* 0x000000003c0772ca */ /* 0x004fdc00000e0000 */
[----:B------:R-:W2:Y:S01]  /*0ef0*/  LDCU UR7, c[0x0][UR7+0x2b4] ;  /* 0x00005680070777ac */ /* 0x000ea20008000800 */
[----:B------:R-:W-:Y:S01]  /*0f00*/  UISETP.NE.AND UP2, UPT, UR10, 0x2, UPT ;  /* 0x000000020a00788c */ /* 0x000fe2000bf45270 */
[----:B------:R-:W3:Y:S01]  /*0f10*/  LDC R9, c[0x0][0xb24] ;  /* 0x0002c900ff097b82 */ /* 0x000ee20000000800 */
[----:B------:R-:W-:-:S05]  /*0f20*/  CS2R.32 R58, SR_CgaSize ;  /* 0x00000000003a7805 */ /* 0x000fca0000008a00 */
[----:B------:R-:W-:-:S06]  /*0f30*/  IMAD R58, R58, -0xa0, RZ ;  /* 0xffffff603a3a7824 */ /* 0x000fcc00078e02ff */
[----:B------:R-:W4:Y:S08]  /*0f40*/  LDC R58, c[0x0][R58+0x2a4] ;  /* 0x0000a9003a3a7b82 */ /* 0x000f300000000800 */
[----:B------:R-:W4:Y:S01]  /*0f50*/  LDC R26, c[0x0][0xb24] ;  /* 0x0002c900ff1a7b82 */ /* 0x000f220000000800 */
[----:B-1----:R-:W-:Y:S01]  /*0f60*/  I2FP.F32.U32 R4, R11 ;  /* 0x0000000b00047245 */ /* 0x002fe20000201000 */
[----:B------:R-:W-:-:S06]  /*0f70*/  IMAD.MOV.U32 R21, RZ, RZ, R11 ;  /* 0x000000ffff157224 */ /* 0x000fcc00078e000b */
[----:B------:R-:W1:Y:S01]  /*0f80*/  S2UR UR36, SR_CTAID.Z ;  /* 0x00000000002479c3 */ /* 0x000e620000002700 */
[----:B---3--:R-:W-:Y:S02]  /*0f90*/  ISETP.GE.AND P0, PT, R9, 0x1, PT ;  /* 0x000000010900780c */ /* 0x008fe40003f06270 */
[----:B------:R-:W-:Y:S01]  /*0fa0*/  I2FP.F32.U32 R2, R20 ;  /* 0x0000001400027245 */ /* 0x000fe20000201000 */
[----:B------:R-:W-:-:S04]  /*0fb0*/  FMUL R4, R4, UR8 ;  /* 0x0000000804047c20 */ /* 0x000fc80008400000 */
[----:B--2---:R-:W-:Y:S01]  /*0fc0*/  FMUL R2, R2, UR7 ;  /* 0x0000000702027c20 */ /* 0x004fe20008400000 */
[----:B------:R-:W2:Y:S01]  /*0fd0*/  F2I.U32.TRUNC.NTZ R60, R4 ;  /* 0x00000004003c7305 */ /* 0x000ea2000020f000 */
[----:B------:R-:W3:Y:S07]  /*0fe0*/  LDCU UR7, c[0x0][0xb30] ;  /* 0x00016600ff0777ac */ /* 0x000eee0008000800 */
[----:B------:R-:W1:Y:S01]  /*0ff0*/  F2I.U32.TRUNC.NTZ R3, R2 ;  /* 0x0000000200037305 */ /* 0x000e62000020f000 */
[----:B--2---:R-:W-:-:S04]  /*1000*/  IMAD.MOV R60, RZ, RZ, -R60 ;  /* 0x000000ffff3c7224 */ /* 0x004fc800078e0a3c */
[----:B----4-:R-:W-:Y:S01]  /*1010*/  IMAD R60, R0, R60, R11 ;  /* 0x0000003c003c7224 */ /* 0x010fe200078e020b */
[----:B------:R-:W-:Y:S01]  /*1020*/  PRMT R0, RZ, 0x7610, R0 ;  /* 0x00007610ff007816 */ /* 0x000fe20000000000 */
[----:B---3--:R-:W-:Y:S01]  /*1030*/  UISETP.NE.AND UP3, UPT, UR7, 0x1, UPT ;  /* 0x000000010700788c */ /* 0x008fe2000bf65270 */
[----:B-1----:R-:W-:-:S05]  /*1040*/  IADD3 R3, PT, PT, -R3, RZ, RZ ;  /* 0x000000ff03037210 */ /* 0x002fca0007ffe1ff */
[----:B------:R-:W-:Y:S01]  /*1050*/  IMAD R58, R58, R3, R20 ;  /* 0x000000033a3a7224 */ /* 0x000fe200078e0214 */
[----:B------:R-:W-:Y:S06]  /*1060*/  BRA.U UP4, `(.L_x_17) ;  /* 0x0000000104247547 */ /* 0x000fec000b800000 */
[----:B------:R-:W-:Y:S01]  /*1070*/  ISETP.NE.AND P1, PT, R58, RZ, PT ;  /* 0x000000ff3a00720c */ /* 0x000fe20003f25270 */
[----:B------:R-:W-:Y:S01]  /*1080*/  IMAD.MOV.U32 R0, RZ, RZ, 0x3 ;  /* 0x00000003ff007424 */ /* 0x000fe200078e00ff */
[C---:B------:R-:W-:Y:S02]  /*1090*/  LOP3.LUT R3, R60.reuse, 0xfffffffe, RZ, 0xc0, !PT ;  /* 0xfffffffe3c037812 */ /* 0x040fe400078ec0ff */
[----:B------:R-:W-:Y:S02]  /*10a0*/  ISETP.LT.U32.OR P1, PT, R60, 0x2, !P1 ;  /* 0x000000023c00780c */ /* 0x000fe40004f21470 */
[----:B------:R-:W-:Y:S02]  /*10b0*/  SHF.L.U32 R0, R0, R3, RZ ;  /* 0x0000000300007219 */ /* 0x000fe400000006ff */
[----:B------:R-:W-:Y:S02]  /*10c0*/  SEL R5, RZ, 0x1, !P1 ;  /* 0x00000001ff057807 */ /* 0x000fe40004800000 */
[----:B------:R-:W-:-:S05]  /*10d0*/  SEL R2, RZ, 0x2, !P1 ;  /* 0x00000002ff027807 */ /* 0x000fca0004800000 */
[----:B------:R-:W-:-:S05]  /*10e0*/  IMAD.IADD R2, R5, 0x1, R2 ;  /* 0x0000000105027824 */ /* 0x000fca00078e0202 */
[----:B------:R-:W-:Y:S02]  /*10f0*/  PRMT R8, R2, 0x7610, R8 ;  /* 0x0000761002087816 */ /* 0x000fe40000000008 */
.L_x_17:
[----:B------:R-:W-:Y:S05]  /*1100*/  @!P0 BRA `(.L_x_18) ;  /* 0x0000000000b88947 */ /* 0x000fea0003800000 */
[----:B------:R-:W1:Y:S01]  /*1110*/  LDC.64 R4, c[0x0][0xb18] ;  /* 0x0002c600ff047b82 */ /* 0x000e620000000a00 */
[----:B------:R-:W-:-:S07]  /*1120*/  ISETP.NE.AND P0, PT, R9, 0x1, PT ;  /* 0x000000010900780c */ /* 0x000fce0003f05270 */
[----:B------:R-:W2:Y:S08]  /*1130*/  LDC R14, c[0x0][0xb0c] ;  /* 0x0002c300ff0e7b82 */ /* 0x000eb00000000800 */
[----:B------:R-:W3:Y:S08]  /*1140*/  LDC R13, c[0x0][0x370] ;  /* 0x0000dc00ff0d7b82 */ /* 0x000ef00000000800 */
[----:B------:R-:W4:Y:S01]  /*1150*/  LDC R16, c[0x0][0x374] ;  /* 0x0000dd00ff107b82 */ /* 0x000f220000000800 */
[----:B-1----:R-:W-:-:S07]  /*1160*/  ISETP.NE.AND P1, PT, R4, 0x1, PT ;  /* 0x000000010400780c */ /* 0x002fce0003f25270 */
[----:B------:R-:W3:Y:S01]  /*1170*/  LDC.64 R6, c[0x0][0xb10] ;  /* 0x0002c400ff067b82 */ /* 0x000ee20000000a00 */
[----:B--2---:R-:W-:-:S07]  /*1180*/  ISETP.NE.AND P2, PT, R14, 0x1, PT ;  /* 0x000000010e00780c */ /* 0x004fce0003f45270 */
[----:B------:R-:W1:Y:S08]  /*1190*/  LDC R12, c[0x0][0xb20] ;  /* 0x0002c800ff0c7b82 */ /* 0x000e700000000800 */
[----:B------:R-:W2:Y:S01]  /*11a0*/  LDC.64 R2, c[0x0][0xb28] ;  /* 0x0002ca00ff027b82 */ /* 0x000ea20000000a00 */
[----:B----4-:R-:W-:-:S04]  /*11b0*/  IMAD.HI.U32 R15, R16, R5, RZ ;  /* 0x00000005100f7227 */ /* 0x010fc800078e00ff */
[----:B------:R-:W-:-:S04]  /*11c0*/  IMAD.HI.U32 R5, R20, R5, RZ ;  /* 0x0000000514057227 */ /* 0x000fc800078e00ff */
[----:B---3--:R-:W-:-:S04]  /*11d0*/  IMAD.HI.U32 R18, R13, R6, RZ ;  /* 0x000000060d127227 */ /* 0x008fc800078e00ff */
[C---:B------:R-:W-:Y:S01]  /*11e0*/  IMAD.HI.U32 R22, R11.reuse, R6, RZ ;  /* 0x000000060b167227 */ /* 0x040fe200078e00ff */
[-C--:B------:R-:W-:Y:S02]  /*11f0*/  @P2 SHF.R.U32.HI R13, RZ, R7.reuse, R18 ;  /* 0x00000007ff0d2219 */ /* 0x080fe40000011612 */
[-C--:B-1----:R-:W-:Y:S02]  /*1200*/  @P1 SHF.R.U32.HI R16, RZ, R12.reuse, R15 ;  /* 0x0000000cff101219 */ /* 0x082fe4000001160f */
[----:B------:R-:W-:Y:S02]  /*1210*/  SHF.R.U32.HI R5, RZ, R12, R5 ;  /* 0x0000000cff057219 */ /* 0x000fe40000011605 */
[----:B------:R-:W-:Y:S02]  /*1220*/  SHF.R.U32.HI R22, RZ, R7, R22 ;  /* 0x00000007ff167219 */ /* 0x000fe40000011616 */
[----:B------:R-:W-:Y:S01]  /*1230*/  SEL R5, R20, R5, !P1 ;  /* 0x0000000514057207 */ /* 0x000fe20004800000 */
[----:B--2---:R-:W-:Y:S01]  /*1240*/  IMAD.HI.U32 R18, R16, R2, RZ ;  /* 0x0000000210127227 */ /* 0x004fe200078e00ff */
[----:B------:R-:W-:-:S02]  /*1250*/  SEL R21, R11, R22, !P2 ;  /* 0x000000160b157207 */ /* 0x000fc40005000000 */
[----:B------:R-:W-:Y:S01]  /*1260*/  IADD3 R7, PT, PT, -R5, RZ, RZ ;  /* 0x000000ff05077210 */ /* 0x000fe20007ffe1ff */
[----:B------:R-:W-:Y:S01]  /*1270*/  IMAD.HI.U32 R6, R13, R2, RZ ;  /* 0x000000020d067227 */ /* 0x000fe200078e00ff */
[----:B------:R-:W-:-:S03]  /*1280*/  @P0 SHF.R.U32.HI R16, RZ, R3, R18 ;  /* 0x00000003ff100219 */ /* 0x000fc60000011612 */
[----:B------:R-:W-:Y:S01]  /*1290*/  IMAD R7, R4, R7, R20 ;  /* 0x0000000704077224 */ /* 0x000fe200078e0214 */
[----:B------:R-:W-:Y:S01]  /*12a0*/  @P0 SHF.R.U32.HI R13, RZ, R3, R6 ;  /* 0x00000003ff0d0219 */ /* 0x000fe20000011606 */
[----:B------:R-:W-:-:S04]  /*12b0*/  IMAD R16, R16, R9, RZ ;  /* 0x0000000910107224 */ /* 0x000fc800078e02ff */
[----:B------:R-:W-:Y:S01]  /*12c0*/  IMAD R6, R13, R9, RZ ;  /* 0x000000090d067224 */ /* 0x000fe200078e02ff */
[----:B------:R-:W-:-:S04]  /*12d0*/  ISETP.GE.AND P1, PT, R5, R16, PT ;  /* 0x000000100500720c */ /* 0x000fc80003f26270 */
[----:B------:R-:W-:Y:S01]  /*12e0*/  ISETP.GE.OR P1, PT, R21, R6, P1 ;  /* 0x000000061500720c */ /* 0x000fe20000f26670 */
[----:B------:R-:W-:-:S05]  /*12f0*/  IMAD.HI.U32 R6, R5, R2, RZ ;  /* 0x0000000205067227 */ /* 0x000fca00078e00ff */
[----:B------:R-:W-:-:S04]  /*1300*/  SHF.R.U32.HI R6, RZ, R3, R6 ;  /* 0x00000003ff067219 */ /* 0x000fc80000011606 */
[----:B------:R-:W-:-:S03]  /*1310*/  SEL R6, R5, R6, !P0 ;  /* 0x0000000605067207 */ /* 0x000fc60004000000 */
[----:B------:R-:W-:Y:S01]  /*1320*/  @!P1 IMAD.HI.U32 R12, R21, R2, RZ ;  /* 0x00000002150c9227 */ /* 0x000fe200078e00ff */
[----:B------:R-:W-:-:S04]  /*1330*/  IADD3 R2, PT, PT, -R6, RZ, RZ ;  /* 0x000000ff06027210 */ /* 0x000fc80007ffe1ff */
[----:B------:R-:W-:Y:S01]  /*1340*/  @!P1 SHF.R.U32.HI R12, RZ, R3, R12 ;  /* 0x00000003ff0c9219 */ /* 0x000fe2000001160c */
[----:B------:R-:W-:-:S03]  /*1350*/  IMAD R2, R9, R2, R5 ;  /* 0x0000000209027224 */ /* 0x000fc600078e0205 */
[----:B------:R-:W-:-:S05]  /*1360*/  @!P1 SEL R3, R21, R12, !P0 ;  /* 0x0000000c15039207 */ /* 0x000fca0004000000 */
[--C-:B------:R-:W-:Y:S02]  /*1370*/  @!P1 IMAD.IADD R6, R6, 0x1, -R3.reuse ;  /* 0x0000000106069824 */ /* 0x100fe400078e0a03 */
[----:B------:R-:W-:Y:S01]  /*1380*/  @!P1 IMAD R3, R2, R13, R3 ;  /* 0x0000000d02039224 */ /* 0x000fe200078e0203 */
[----:B------:R-:W-:Y:S01]  /*1390*/  IADD3 R2, PT, PT, -R21, RZ, RZ ;  /* 0x000000ff15027210 */ /* 0x000fe20007ffe1ff */
[----:B------:R-:W-:Y:S02]  /*13a0*/  @!P1 IMAD R5, R6, R9, R21 ;  /* 0x0000000906059224 */ /* 0x000fe400078e0215 */
[----:B------:R-:W-:Y:S02]  /*13b0*/  @!P1 IMAD.MOV.U32 R21, RZ, RZ, R3 ;  /* 0x000000ffff159224 */ /* 0x000fe400078e0003 */
[----:B------:R-:W-:Y:S02]  /*13c0*/  IMAD R2, R14, R2, R11 ;  /* 0x000000020e027224 */ /* 0x000fe400078e020b */
[----:B------:R-:W-:-:S02]  /*13d0*/  IMAD R20, R5, R4, R7 ;  /* 0x0000000405147224 */ /* 0x000fc400078e0207 */
[----:B------:R-:W-:Y:S02]  /*13e0*/  IMAD R21, R21, R14, R2 ;  /* 0x0000000e15157224 */ /* 0x000fe400078e0202 */
.L_x_18:
[----:B------:R-:W-:Y:S05]  /*13f0*/  BRA.U UP3, `(.L_x_19) ;  /* 0x0000000103407547 */ /* 0x000fea000b800000 */
[----:B------:R-:W1:Y:S08]  /*1400*/  LDC.64 R4, c[0x0][0xb10] ;  /* 0x0002c400ff047b82 */ /* 0x000e700000000a00 */
[----:B------:R-:W2:Y:S08]  /*1410*/  LDC.64 R2, c[0x0][0xb18] ;  /* 0x0002c600ff027b82 */ /* 0x000eb00000000a00 */
[----:B------:R-:W3:Y:S08]  /*1420*/  LDC R6, c[0x0][0xb20] ;  /* 0x0002c800ff067b82 */ /* 0x000ef00000000800 */
[----:B------:R-:W4:Y:S01]  /*1430*/  LDC R12, c[0x0][0xb0c] ;  /* 0x0002c300ff0c7b82 */ /* 0x000f220000000800 */
[----:B-1----:R-:W-:-:S05]  /*1440*/  IMAD.HI.U32 R4, R21, R4, RZ ;  /* 0x0000000415047227 */ /* 0x002fca00078e00ff */
[----:B------:R-:W-:Y:S01]  /*1450*/  SHF.R.U32.HI R4, RZ, R5, R4 ;  /* 0x00000005ff047219 */ /* 0x000fe20000011604 */
[----:B--2---:R-:W-:Y:S01]  /*1460*/  IMAD.HI.U32 R3, R20, R3, RZ ;  /* 0x0000000314037227 */ /* 0x004fe200078e00ff */
[----:B------:R-:W-:-:S04]  /*1470*/  ISETP.NE.AND P0, PT, R2, 0x1, PT ;  /* 0x000000010200780c */ /* 0x000fc80003f05270 */
[----:B---3--:R-:W-:-:S04]  /*1480*/  SHF.R.U32.HI R3, RZ, R6, R3 ;  /* 0x00000006ff037219 */ /* 0x008fc80000011603 */
[----:B------:R-:W-:Y:S02]  /*1490*/  SEL R3, R20, R3, !P0 ;  /* 0x0000000314037207 */ /* 0x000fe40004000000 */
[----:B----4-:R-:W-:-:S04]  /*14a0*/  ISETP.NE.AND P1, PT, R12, 0x1, PT ;  /* 0x000000010c00780c */ /* 0x010fc80003f25270 */
[----:B------:R-:W-:-:S05]  /*14b0*/  SEL R6, R21, R4, !P1 ;  /* 0x0000000415067207 */ /* 0x000fca0004800000 */
[----:B------:R-:W-:Y:S02]  /*14c0*/  IMAD.IADD R4, R3, 0x1, -R6 ;  /* 0x0000000103047824 */ /* 0x000fe400078e0a06 */
[----:B------:R-:W-:Y:S02]  /*14d0*/  IMAD.IADD R3, R6, 0x1, -R3 ;  /* 0x0000000106037824 */ /* 0x000fe400078e0a03 */
[----:B------:R-:W-:Y:S02]  /*14e0*/  IMAD R21, R4, R12, R21 ;  /* 0x0000000c04157224 */ /* 0x000fe400078e0215 */
[----:B------:R-:W-:Y:S02]  /*14f0*/  IMAD R20, R3, R2, R20 ;  /* 0x0000000203147224 */ /* 0x000fe400078e0214 */
.L_x_19:
[----:B------:R-:W-:Y:S05]  /*1500*/  BRA.U !UP1, `(.L_x_20) ;  /* 0x00000001090c7547 */ /* 0x000fea000b800000 */
[----:B------:R-:W-:Y:S01]  /*1510*/  UCGABAR_WAIT ;  /* 0x0000000000007dc7 */ /* 0x000fe20008000000 */
[----:B------:R-:W-:Y:S01]  /*1520*/  CCTL.IVALL ;  /* 0x00000000ff00798f */ /* 0x000fe20002000000 */
[----:B------:R-:W-:Y:S05]  /*1530*/  BRA `(.L_x_21) ;  /* 0x0000000000047947 */ /* 0x000fea0003800000 */
.L_x_20:
[----:B------:R-:W-:Y:S06]  /*1540*/  BAR.SYNC.DEFER_BLOCKING 0x0 ;  /* 0x0000000000007b1d */ /* 0x000fec0000010000 */
.L_x_21:
[----:B------:R-:W-:Y:S05]  /*1550*/  BRA.U UP2, `(.L_x_22) ;  /* 0x0000001102847547 */ /* 0x000fea000b800000 */
[----:B------:R-:W1:Y:S01]  /*1560*/  LDCU UR4, c[0x0][0x38c] ;  /* 0x00007180ff0477ac */ /* 0x000e620008000800 */
[----:B------:R-:W2:Y:S01]  /*1570*/  LDC R9, c[0x0][0x370] ;  /* 0x0000dc00ff097b82 */ /* 0x000ea20000000800 */
[----:B------:R-:W-:Y:S01]  /*1580*/  IMAD.SHL.U32 R16, R11, 0x40, RZ ;  /* 0x000000400b107824 */ /* 0x000fe200078e00ff */
[----:B------:R-:W-:Y:S01]  /*1590*/  PLOP3.LUT P1, PT, PT, PT, UP5, 0x80, 0x8 ;  /* 0x000000000008781c */ /* 0x000fe20003f2f058 */
[----:B------:R-:W-:Y:S01]  /*15a0*/  HFMA2 R12, -RZ, RZ, 0, 0 ;  /* 0x00000000ff0c7431 */ /* 0x000fe200000001ff */
[----:B------:R-:W-:Y:S01]  /*15b0*/  UISETP.NE.AND UP1, UPT, UR10, URZ, UPT ;  /* 0x000000ff0a00728c */ /* 0x000fe2000bf25270 */
[----:B------:R-:W-:Y:S01]  /*15c0*/  ISETP.NE.AND P4, PT, R10, RZ, P5 ;  /* 0x000000ff0a00720c */ /* 0x000fe20002f85270 */
[----:B------:R-:W-:Y:S01]  /*15d0*/  IMAD.MOV.U32 R15, RZ, RZ, 0x1 ;  /* 0x00000001ff0f7424 */ /* 0x000fe200078e00ff */
[----:B------:R-:W-:Y:S01]  /*15e0*/  PLOP3.LUT P1, PT, P1, PT, PT, 0x8, 0x80 ;  /* 0x000000000080781c */ /* 0x000fe20000f2e170 */
[----:B------:R-:W3:Y:S01]  /*15f0*/  LDC R0, c[0x0][0x374] ;  /* 0x0000dd00ff007b82 */ /* 0x000ee20000000800 */
[----:B------:R-:W-:Y:S01]  /*1600*/  IMAD.MOV.U32 R14, RZ, RZ, RZ ;  /* 0x000000ffff0e7224 */ /* 0x000fe200078e00ff */
[----:B------:R-:W-:Y:S01]  /*1610*/  MOV R8, 0x1 ;  /* 0x0000000100087802 */ /* 0x000fe20000000f00 */
[----:B------:R-:W-:Y:S01]  /*1620*/  IMAD.MOV.U32 R10, RZ, RZ, RZ ;  /* 0x000000ffff0a7224 */ /* 0x000fe200078e00ff */
[----:B------:R-:W-:Y:S01]  /*1630*/  LOP3.LUT R16, R16, 0x40, RZ, 0xc0, !PT ;  /* 0x0000004010107812 */ /* 0x000fe200078ec0ff */
[----:B------:R-:W4:Y:S01]  /*1640*/  LDCU.64 UR14, c[0x0][0x348] ;  /* 0x00006900ff0e77ac */ /* 0x000f220008000a00 */
[----:B-1----:R-:W-:-:S02]  /*1650*/  UIADD3 UR5, UPT, UPT, UR4, 0x3f, URZ ;  /* 0x0000003f04057890 */ /* 0x002fc4000fffe0ff */
[----:B------:R-:W-:Y:S02]  /*1660*/  USEL UR22, UR6, 0x2, UP1 ;  /* 0x0000000206167887 */ /* 0x000fe40008800000 */
[----:B------:R-:W-:Y:S01]  /*1670*/  USHF.R.S32.HI UR7, URZ, 0x1f, UR5 ;  /* 0x0000001fff077899 */ /* 0x000fe20008011405 */
[----:B------:R-:W-:-:S03]  /*1680*/  UMOV UR23, URZ ;  /* 0x000000ff00177c82 */ /* 0x000fc60008000000 */
[----:B------:R-:W-:Y:S02]  /*1690*/  ULEA.HI UR7, UR7, UR5, URZ, 0x6 ;  /* 0x0000000507077291 */ /* 0x000fe4000f8f30ff */
[----:B------:R-:W-:Y:S02]  /*16a0*/  UIADD3 UR5, UPT, UPT, UR4, -0x1, URZ ;  /* 0xffffffff04057890 */ /* 0x000fe4000fffe0ff */
[----:B------:R-:W-:Y:S02]  /*16b0*/  USHF.R.S32.HI UR7, URZ, 0x6, UR7 ;  /* 0x00000006ff077899 */ /* 0x000fe40008011407 */
[----:B------:R-:W-:Y:S02]  /*16c0*/  UISETP.GE.U32.AND UP2, UPT, UR5, -0x7f, UPT ;  /* 0xffffff810500788c */ /* 0x000fe4000bf46070 */
[----:B------:R-:W-:Y:S02]  /*16d0*/  UISETP.LT.U32.AND UP0, UPT, UR7, 0x3, UPT ;  /* 0x000000030700788c */ /* 0x000fe4000bf01070 */
[----:B------:R-:W-:-:S02]  /*16e0*/  UIADD3 UR4, UPT, UPT, UR4, 0x7e, URZ ;  /* 0x0000007e04047890 */ /* 0x000fc4000fffe0ff */
[----:B------:R-:W-:-:S04]  /*16f0*/  USEL UR5, UR7, 0x3, UP0 ;  /* 0x0000000307057887 */ /* 0x000fc80008000000 */
[----:B------:R-:W-:Y:S02]  /*1700*/  UIADD3 UR21, UPT, UPT, UR5, -0x1, URZ ;  /* 0xffffffff05157890 */ /* 0x000fe4000fffe0ff */
[----:B------:R-:W-:Y:S02]  /*1710*/  @UP2 UIADD3 UR21, UPT, UPT, UR5, URZ, URZ ;  /* 0x000000ff05152290 */ /* 0x000fe4000fffe0ff */
[----:B------:R-:W-:Y:S02]  /*1720*/  UIADD3 UR24, UPT, UPT, UR7, -UR5, URZ ;  /* 0x8000000507187290 */ /* 0x000fe4000fffe0ff */
[----:B------:R-:W-:Y:S02]  /*1730*/  UIADD3 UR13, UPT, UPT, UR21, 0x1, URZ ;  /* 0x00000001150d7890 */ /* 0x000fe4000fffe0ff */
[----:B--2-4-:R-:W-:-:S12]  /*1740*/  UIADD3 UR21, UPT, UPT, -UR21, URZ, URZ ;  /* 0x000000ff15157290 */ /* 0x014fd8000fffe1ff */
.L_x_42:
[----:B------:R-:W-:Y:S01]  /*1750*/  UISETP.NE.AND UP0, UPT, UR37, URZ, UPT ;  /* 0x000000ff2500728c */ /* 0x000fe2000bf05270 */
[----:B------:R-:W1:Y:S08]  /*1760*/  S2UR UR37, SR_CgaCtaId ;  /* 0x00000000002579c3 */ /* 0x000e700000008800 */
[----:B------:R-:W-:Y:S05]  /*1770*/  BRA.U UP0, `(.L_x_23) ;  /* 0x0000000100347547 */ /* 0x000fea000b800000 */
[----:B------:R-:W2:Y:S01]  /*1780*/  S2R R2, SR_CgaCtaId ;  /* 0x0000000000027919 */ /* 0x000ea20000008800 */
[----:B------:R-:W-:-:S04]  /*1790*/  MOV R3, 0x400 ;  /* 0x0000040000037802 */ /* 0x000fc80000000f00 */
[----:B--2---:R-:W-:Y:S02]  /*17a0*/  LEA R3, R2, R3, 0x18 ;  /* 0x0000000302037211 */ /* 0x004fe400078ec0ff */
[----:B------:R-:W-:-:S03]  /*17b0*/  SHF.L.U32 R2, R8, 0x1f, RZ ;  /* 0x0000001f08027819 */ /* 0x000fc600000006ff */
[----:B------:R-:W-:-:S04]  /*17c0*/  IMAD R3, R10, 0x8, R3 ;  /* 0x000000080a037824 */ /* 0x000fc800078e0203 */
[----:B------:R-:W2:Y:S02]  /*17d0*/  SYNCS.PHASECHK.TRANS64.TRYWAIT P0, [R3+URZ+0xf0], R2 ;  /* 0x0000f002030075a7 */ /* 0x000ea400080011ff */
[----:B--2---:R-:W-:Y:S05]  /*17e0*/  @!P0 BRA `(.L_x_24) ;  /* 0x0000006c00d88947 */ /* 0x004fea0003800000 */
.L_x_148:
[----:B------:R-:W-:Y:S01]  /*17f0*/  VIADD R10, R10, 0x1 ;  /* 0x000000010a0a7836 */ /* 0x000fe20000000000 */
[----:B------:R2:W-:Y:S04]  /*1800*/  SYNCS.ARRIVE.TRANS64.A1T0 RZ, [R3+URZ+0xe0], RZ ;  /* 0x0000e0ff03ff79a7 */ /* 0x0005e800081000ff */
[----:B------:R-:W-:-:S04]  /*1810*/  ISETP.NE.AND P0, PT, R10, 0x2, PT ;  /* 0x000000020a00780c */ /* 0x000fc80003f05270 */
[----:B------:R-:W-:Y:S02]  /*1820*/  SEL R10, R10, RZ, P0 ;  /* 0x000000ff0a0a7207 */ /* 0x000fe40000000000 */
[----:B--2---:R-:W-:-:S04]  /*1830*/  SEL R3, RZ, 0x1, P0 ;  /* 0x00000001ff037807 */ /* 0x004fc80000000000 */
[----:B------:R-:W-:-:S07]  /*1840*/  LOP3.LUT R8, R8, R3, RZ, 0x3c, !PT ;  /* 0x0000000308087212 */ /* 0x000fce00078e3cff */
.L_x_23:
[----:B------:R-:W-:Y:S01]  /*1850*/  UMOV UR6, 0x400 ;  /* 0x0000040000067882 */ /* 0x000fe20000000000 */
[----:B------:R-:W-:Y:S01]  /*1860*/  LEA.HI R3, R21, R21, RZ, 0x1 ;  /* 0x0000001515037211 */ /* 0x000fe200078f08ff */
[----:B-1----:R-:W-:Y:S01]  /*1870*/  ULEA UR6, UR37, UR6, 0x18 ;  /* 0x0000000625067291 */ /* 0x002fe2000f8ec0ff */
[----:B------:R-:W-:Y:S01]  /*1880*/  SHF.L.U32 R2, R15, 0x1f, RZ ;  /* 0x0000001f0f027819 */ /* 0x000fe200000006ff */
[----:B------:R-:W-:Y:S01]  /*1890*/  UISETP.GE.U32.AND UP0, UPT, UR4, 0x7f, UPT ;  /* 0x0000007f0400788c */ /* 0x000fe2000bf06070 */
[C---:B------:R-:W-:Y:S01]  /*18a0*/  R2UR UR9, R16.reuse ;  /* 0x00000000100972ca */ /* 0x040fe200000e0000 */
[----:B------:R-:W-:Y:S01]  /*18b0*/  ULEA UR8, UR23, UR6, 0x3 ;  /* 0x0000000617087291 */ /* 0x000fe2000f8e18ff */
[----:B------:R-:W-:Y:S01]  /*18c0*/  IMAD.SHL.U32 R3, R3, 0x40, RZ ;  /* 0x0000004003037824 */ /* 0x000fe200078e00ff */
[----:B------:R-:W-:Y:S01]  /*18d0*/  R2UR UR10, R16 ;  /* 0x00000000100a72ca */ /* 0x000fe200000e0000 */
[----:B------:R-:W-:-:S03]  /*18e0*/  UMOV UR25, URZ ;  /* 0x000000ff00197c82 */ /* 0x000fc60008000000 */
[----:B------:R-:W-:-:S03]  /*18f0*/  R2UR UR35, R3 ;  /* 0x00000000032372ca */ /* 0x000fc600000e0000 */
[----:B------:R1:W2:Y:S01]  /*1900*/  SYNCS.PHASECHK.TRANS64.TRYWAIT P0, [UR8+0x18], R2 ;  /* 0x00001802ff0075a7 */ /* 0x0002a20008001108 */
[----:B------:R-:W-:-:S09]  /*1910*/  R2UR UR8, R20 ;  /* 0x00000000140872ca */ /* 0x000fd200000e0000 */
[----:B------:R-:W-:-:S04]  /*1920*/  ULOP3.LUT UR35, UR9, 0xffffff80, UR35, 0xf8, !UPT ;  /* 0xffffff8009237892 */ /* 0x000fc8000f8ef823 */
[----:B------:R-:W-:Y:S01]  /*1930*/  ULEA UR10, UR8, UR10, 0x7 ;  /* 0x0000000a080a7291 */ /* 0x000fe2000f8e38ff */
[----:B------:R-:W-:Y:S11]  /*1940*/  BRA.U !UP0, `(.L_x_25) ;  /* 0x0000000108bc7547 */ /* 0x000ff6000b800000 */
[----:B------:R-:W-:Y:S01]  /*1950*/  UMOV UR16, UR21 ;  /* 0x0000001500107c82 */ /* 0x000fe20008000000 */
[----:B------:R-:W-:Y:S01]  /*1960*/  UMOV UR17, UR23 ;  /* 0x0000001700117c82 */ /* 0x000fe20008000000 */
[----:B------:R-:W-:-:S05]  /*1970*/  UMOV UR34, URZ ;  /* 0x000000ff00227c82 */ /* 0x000fca0008000000 */
.L_x_31:
[----:B------:R-:W-:Y:S01]  /*1980*/  ULEA UR33, UR17, UR6, 0x3 ;  /* 0x0000000611217291 */ /* 0x000fe2000f8e18ff */
[----:B------:R-:W-:Y:S01]  /*1990*/  @P5 MOV R3, 0x8000 ;  /* 0x0000800000035802 */ /* 0x000fe20000000f00 */
[----:B-12-4-:R-:W-:Y:S10]  /*19a0*/  @P0 BRA `(.L_x_26) ;  /* 0x00000000000c0947 */ /* 0x016ff40003800000 */
[----:B------:R-:W-:-:S04]  /*19b0*/  SHF.L.U32 R5, R15, 0x1f, RZ ;  /* 0x0000001f0f057819 */ /* 0x000fc800000006ff */
[----:B------:R-:W2:Y:S02]  /*19c0*/  SYNCS.PHASECHK.TRANS64.TRYWAIT P0, [UR33+0x18], R5 ;  /* 0x00001805ff0075a7 */ /* 0x000ea40008001121 */
[----:B--2---:R-:W-:Y:S05]  /*19d0*/  @!P0 BRA `(.L_x_27) ;  /* 0x0000006c00708947 */ /* 0x004fea0003800000 */
.L_x_26:
[----:B------:R2:W-:Y:S01]  /*19e0*/  @P5 SYNCS.ARRIVE.TRANS64 RZ, [UR33], R3 ;  /* 0x00000003ffff59a7 */ /* 0x0005e20008000021 */
[----:B------:R-:W-:Y:S02]  /*19f0*/  ULOP3.LUT UR8, UR22, 0x2, URZ, 0xfc, !UPT ;  /* 0x0000000216087892 */ /* 0x000fe4000f8efcff */
[----:B------:R-:W-:Y:S02]  /*1a00*/  UIADD3 UR16, UPT, UPT, UR16, 0x1, URZ ;  /* 0x0000000110107890 */ /* 0x000fe4000fffe0ff */
[----:B------:R-:W-:Y:S02]  /*1a10*/  UISETP.NE.AND UP0, UPT, UR8, 0x2, UPT ;  /* 0x000000020800788c */ /* 0x000fe4000bf05270 */
[----:B------:R-:W-:-:S07]  /*1a20*/  UISETP.NE.AND UP2, UPT, UR16, 0x1, UPT ;  /* 0x000000011000788c */ /* 0x000fce000bf45270 */
[----:B------:R-:W-:Y:S05]  /*1a30*/  BRA.U UP0, `(.L_x_28) ;  /* 0x0000000100047547 */ /* 0x000fea000b800000 */
[----:B------:R-:W-:Y:S05]  /*1a40*/  BPT.TRAP 0x1 ;  /* 0x000000040000795c */ /* 0x000fea0000300000 */
.L_x_28:
[----:B------:R-:W-:Y:S04]  /*1a50*/  BSSY.RECONVERGENT B0, `(.L_x_29) ;  /* 0x0000003000007945 */ /* 0x000fe80003800200 */
[----:B------:R-:W-:Y:S05]  /*1a60*/  @!P4 BRA `(.L_x_30) ;  /* 0x000000000004c947 */ /* 0x000fea0003800000 */
[----:B------:R-:W-:Y:S05]  /*1a70*/  BPT.TRAP 0x1 ;  /* 0x000000040000795c */ /* 0x000fea0000300000 */
.L_x_30:
[----:B------:R-:W-:Y:S05]  /*1a80*/  BSYNC.RECONVERGENT B0 ;  /* 0x0000000000007941 */ /* 0x000fea0003800200 */
.L_x_29:
[----:B------:R-:W-:Y:S02]  /*1a90*/  UIADD3 UR23, UPT, UPT, UR17, 0x1, URZ ;  /* 0x0000000111177890 */ /* 0x000fe4000fffe0ff */
[----:B------:R-:W-:Y:S02]  /*1aa0*/  UIADD3 UR28, UP1, UPT, UR14, 0x80, URZ ;  /* 0x000000800e1c7890 */ /* 0x000fe4000ff3e0ff */
[----:B------:R-:W-:Y:S02]  /*1ab0*/  UISETP.NE.AND UP0, UPT, UR23, 0x3, UPT ;  /* 0x000000031700788c */ /* 0x000fe4000bf05270 */
[----:B------:R-:W-:Y:S02]  /*1ac0*/  ULOP3.LUT UR33, UR33, 0xfefffff8, URZ, 0xc0, !UPT ;  /* 0xfefffff821217892 */ /* 0x000fe4000f8ec0ff */
[----:B------:R-:W-:Y:S02]  /*1ad0*/  USEL UR9, URZ, 0x1, UP0 ;  /* 0x00000001ff097887 */ /* 0x000fe40008000000 */
[----:B------:R-:W-:-:S02]  /*1ae0*/  USEL UR23, UR23, URZ, UP0 ;  /* 0x000000ff17177287 */ /* 0x000fc40008000000 */
[----:B------:R-:W-:Y:S02]  /*1af0*/  UIADD3 UR26, UP0, UPT, UR14, 0x180, URZ ;  /* 0x000001800e1a7890 */ /* 0x000fe4000ff1e0ff */
[----:B------:R-:W-:Y:S01]  /*1b00*/  ULEA UR8, UR23, UR6, 0x3 ;  /* 0x0000000617087291 */ /* 0x000fe2000f8e18ff */
[----:B------:R-:W-:Y:S01]  /*1b10*/  LOP3.LUT R15, R15, UR9, RZ, 0x3c, !PT ;  /* 0x000000090f0f7c12 */ /* 0x000fe2000f8e3cff */
[----:B------:R-:W-:Y:S02]  /*1b20*/  UIADD3.X UR29, UPT, UPT, URZ, UR15, URZ, UP1, !UPT ;  /* 0x0000000fff1d7290 */ /* 0x000fe40008ffe4ff */
[----:B------:R-:W-:Y:S01]  /*1b30*/  UIADD3.X UR27, UPT, UPT, URZ, UR15, URZ, UP0, !UPT ;  /* 0x0000000fff1b7290 */ /* 0x000fe200087fe4ff */
[----:B-1----:R-:W-:Y:S01]  /*1b40*/  SHF.L.U32 R2, R15, 0x1f, RZ ;  /* 0x0000001f0f027819 */ /* 0x002fe200000006ff */
[----:B------:R-:W-:Y:S01]  /*1b50*/  UMOV UR18, 0x0 ;  /* 0x0000000000127882 */ /* 0x000fe20000000000 */
[----:B------:R-:W-:Y:S01]  /*1b60*/  UMOV UR19, 0x10000000 ;  /* 0x1000000000137882 */ /* 0x000fe20000000000 */
[----:B------:R-:W-:Y:S01]  /*1b70*/  UMOV UR11, UR34 ;  /* 0x00000022000b7c82 */ /* 0x000fe20008000000 */
[----:B------:R4:W1:Y:S01]  /*1b80*/  SYNCS.PHASECHK.TRANS64.TRYWAIT P0, [UR8+0x18], R2 ;  /* 0x00001802ff0075a7 */ /* 0x0008620008001108 */
[----:B------:R-:W-:Y:S01]  /*1b90*/  ULEA UR8, UR17, UR6, 0xd ;  /* 0x0000000611087291 */ /* 0x000fe2000f8e68ff */
[----:B------:R-:W-:Y:S01]  /*1ba0*/  UMOV UR12, UR36 ;  /* 0x00000024000c7c82 */ /* 0x000fe20008000000 */
[----:B------:R-:W-:-:S02]  /*1bb0*/  UMOV UR9, UR33 ;  /* 0x0000002100097c82 */ /* 0x000fc40008000000 */
[----:B------:R-:W-:Y:S02]  /*1bc0*/  UIADD3 UR32, UPT, UPT, UR8, 0x4300, URZ ;  /* 0x0000430008207890 */ /* 0x000fe4000fffe0ff */
[----:B------:R-:W-:Y:S01]  /*1bd0*/  UIADD3 UR8, UPT, UPT, UR8, 0xa300, URZ ;  /* 0x0000a30008087890 */ /* 0x000fe2000fffe0ff */
[----:B------:R-:W-:Y:S01]  /*1be0*/  UMOV UR25, UR13 ;  /* 0x0000000d00197c82 */ /* 0x000fe20008000000 */
[----:B------:R-:W-:-:S05]  /*1bf0*/  UMOV UR17, UR23 ;  /* 0x0000001700117c82 */ /* 0x000fca0008000000 */
[----:B------:R2:W-:Y:S02]  /*1c00*/  UTMALDG.3D.2CTA [UR32], [UR28], desc[UR18] ;  /* 0x000012201c0075b4 */ /* 0x0005e40008211000 */
[----:B------:R4:W-:Y:S01]  /*1c10*/  UTMALDG.3D.2CTA [UR8], [UR26], desc[UR18] ;  /* 0x000012081a0075b4 */ /* 0x0009e20008211000 */
[----:B--2---:R-:W-:Y:S01]  /*1c20*/  UIADD3 UR34, UPT, UPT, UR34, 0x40, URZ ;  /* 0x0000004022227890 */ /* 0x004fe2000fffe0ff */
[----:B------:R-:W-:Y:S11]  /*1c30*/  BRA.U UP2, `(.L_x_31) ;  /* 0xfffffffd02507547 */ /* 0x000ff6000b83ffff */
.L_x_25:
[----:B----4-:R-:W-:Y:S01]  /*1c40*/  ULEA UR8, UR23, UR6, 0x3 ;  /* 0x0000000617087291 */ /* 0x010fe2000f8e18ff */
[----:B-1----:R-:W-:Y:S01]  /*1c50*/  SHF.L.U32 R2, R15, 0x1f, RZ ;  /* 0x0000001f0f027819 */ /* 0x002fe200000006ff */
[----:B------:R-:W-:Y:S01]  /*1c60*/  @!P1 SYNCS.ARRIVE.TRANS64.A1T0 RZ, [UR6+0x78], RZ ;  /* 0x000078ffffff99a7 */ /* 0x000fe20008100006 */
[----:B------:R-:W-:-:S06]  /*1c70*/  UISETP.GT.AND UP0, UPT, UR7, UR5, UPT ;  /* 0x000000050700728c */ /* 0x000fcc000bf04270 */
[----:B--2---:R1:W2:Y:S03]  /*1c80*/  SYNCS.PHASECHK.TRANS64.TRYWAIT P0, [UR8+0x18], R2 ;  /* 0x00001802ff0075a7 */ /* 0x0042a60008001108 */
[----:B------:R-:W-:Y:S05]  /*1c90*/  BRA.U !UP0, `(.L_x_32) ;  /* 0x0000000108bc7547 */ /* 0x000fea000b800000 */
[----:B------:R-:W-:Y:S01]  /*1ca0*/  UIADD3 UR26, UPT, UPT, UR24, UR25, URZ ;  /* 0x00000019181a7290 */ /* 0x000fe2000fffe0ff */
[----:B------:R-:W-:-:S11]  /*1cb0*/  UMOV UR27, UR23 ;  /* 0x00000017001b7c82 */ /* 0x000fd60008000000 */
.L_x_38:
[----:B------:R-:W-:Y:S01]  /*1cc0*/  ULEA UR17, UR27, UR6, 0x3 ;  /* 0x000000061b117291 */ /* 0x000fe2000f8e18ff */
[----:B--2---:R-:W-:Y:S01]  /*1cd0*/  @P5 MOV R3, 0x8000 ;  /* 0x0000800000035802 */ /* 0x004fe20000000f00 */
[----:B-12---:R-:W-:Y:S10]  /*1ce0*/  @P0 BRA `(.L_x_33) ;  /* 0x00000000000c0947 */ /* 0x006ff40003800000 */
[----:B------:R-:W-:-:S04]  /*1cf0*/  SHF.L.U32 R5, R15, 0x1f, RZ ;  /* 0x0000001f0f057819 */ /* 0x000fc800000006ff */
[----:B------:R-:W2:Y:S02]  /*1d00*/  SYNCS.PHASECHK.TRANS64.TRYWAIT P0, [UR17+0x18], R5 ;  /* 0x00001805ff0075a7 */ /* 0x000ea40008001111 */
[----:B--2---:R-:W-:Y:S05]  /*1d10*/  @!P0 BRA `(.L_x_34) ;  /* 0x0000006800b88947 */ /* 0x004fea0003800000 */
.L_x_33:
[----:B------:R2:W-:Y:S01]  /*1d20*/  @P5 SYNCS.ARRIVE.TRANS64 RZ, [UR17], R3 ;  /* 0x00000003ffff59a7 */ /* 0x0005e20008000011 */
[----:B------:R-:W-:-:S04]  /*1d30*/  ULOP3.LUT UR8, UR22, 0x2, URZ, 0xfc, !UPT ;  /* 0x0000000216087892 */ /* 0x000fc8000f8efcff */
[----:B------:R-:W-:-:S09]  /*1d40*/  UISETP.NE.AND UP0, UPT, UR8, 0x2, UPT ;  /* 0x000000020800788c */ /* 0x000fd2000bf05270 */
[----:B------:R-:W-:Y:S05]  /*1d50*/  BRA.U UP0, `(.L_x_35) ;  /* 0x0000000100047547 */ /* 0x000fea000b800000 */
[----:B------:R-:W-:Y:S05]  /*1d60*/  BPT.TRAP 0x1 ;  /* 0x000000040000795c */ /* 0x000fea0000300000 */
.L_x_35:
[----:B------:R-:W-:Y:S04]  /*1d70*/  BSSY.RECONVERGENT B0, `(.L_x_36) ;  /* 0x0000003000007945 */ /* 0x000fe80003800200 */
[----:B------:R-:W-:Y:S05]  /*1d80*/  @!P4 BRA `(.L_x_37) ;  /* 0x000000000004c947 */ /* 0x000fea0003800000 */
[----:B------:R-:W-:Y:S05]  /*1d90*/  BPT.TRAP 0x1 ;  /* 0x000000040000795c */ /* 0x000fea0000300000 */
.L_x_37:
[----:B------:R-:W-:Y:S05]  /*1da0*/  BSYNC.RECONVERGENT B0 ;  /* 0x0000000000007941 */ /* 0x000fea0003800200 */
.L_x_36:
[----:B------:R-:W-:Y:S02]  /*1db0*/  UIADD3 UR23, UPT, UPT, UR27, 0x1, URZ ;  /* 0x000000011b177890 */ /* 0x000fe4000fffe0ff */
[----:B------:R-:W-:Y:S02]  /*1dc0*/  UIADD3 UR32, UP1, UPT, UR14, 0x80, URZ ;  /* 0x000000800e207890 */ /* 0x000fe4000ff3e0ff */
[----:B------:R-:W-:Y:S02]  /*1dd0*/  UISETP.NE.AND UP0, UPT, UR23, 0x3, UPT ;  /* 0x000000031700788c */ /* 0x000fe4000bf05270 */
[----:B------:R-:W-:Y:S02]  /*1de0*/  USHF.L.U32 UR18, UR25, 0x6, URZ ;  /* 0x0000000619127899 */ /* 0x000fe400080006ff */
[----:B------:R-:W-:Y:S02]  /*1df0*/  USEL UR9, URZ, 0x1, UP0 ;  /* 0x00000001ff097887 */ /* 0x000fe40008000000 */
[----:B------:R-:W-:-:S02]  /*1e00*/  USEL UR23, UR23, URZ, UP0 ;  /* 0x000000ff17177287 */ /* 0x000fc40008000000 */
[----:B------:R-:W-:Y:S02]  /*1e10*/  UIADD3 UR30, UP0, UPT, UR14, 0x180, URZ ;  /* 0x000001800e1e7890 */ /* 0x000fe4000ff1e0ff */
[----:B------:R-:W-:Y:S01]  /*1e20*/  ULEA UR8, UR23, UR6, 0x3 ;  /* 0x0000000617087291 */ /* 0x000fe2000f8e18ff */
[----:B------:R-:W-:Y:S01]  /*1e30*/  LOP3.LUT R15, R15, UR9, RZ, 0x3c, !PT ;  /* 0x000000090f0f7c12 */ /* 0x000fe2000f8e3cff */
[----:B------:R-:W-:Y:S02]  /*1e40*/  ULOP3.LUT UR17, UR17, 0xfefffff8, URZ, 0xc0, !UPT ;  /* 0xfefffff811117892 */ /* 0x000fe4000f8ec0ff */
[----:B------:R-:W-:Y:S01]  /*1e50*/  UIADD3.X UR33, UPT, UPT, URZ, UR15, URZ, UP1, !UPT ;  /* 0x0000000fff217290 */ /* 0x000fe20008ffe4ff */
[----:B-1----:R-:W-:Y:S01]  /*1e60*/  SHF.L.U32 R2, R15, 0x1f, RZ ;  /* 0x0000001f0f027819 */ /* 0x002fe200000006ff */
[----:B------:R-:W-:Y:S01]  /*1e70*/  UIADD3.X UR31, UPT, UPT, URZ, UR15, URZ, UP0, !UPT ;  /* 0x0000000fff1f7290 */ /* 0x000fe200087fe4ff */
[----:B------:R-:W-:Y:S02]  /*1e80*/  UMOV UR28, 0x0 ;  /* 0x00000000001c7882 */ /* 0x000fe40000000000 */
[----:B------:R4:W1:Y:S01]  /*1e90*/  SYNCS.PHASECHK.TRANS64.TRYWAIT P0, [UR8+0x18], R2 ;  /* 0x00001802ff0075a7 */ /* 0x0008620008001108 */
[----:B------:R-:W-:Y:S01]  /*1ea0*/  ULEA UR8, UR27, UR6, 0xd ;  /* 0x000000061b087291 */ /* 0x000fe2000f8e68ff */
[----:B------:R-:W-:Y:S01]  /*1eb0*/  UMOV UR29, 0x10000000 ;  /* 0x10000000001d7882 */ /* 0x000fe20000000000 */
[----:B------:R-:W-:-:S02]  /*1ec0*/  UMOV UR19, UR35 ;  /* 0x0000002300137c82 */ /* 0x000fc40008000000 */
[----:B------:R-:W-:Y:S02]  /*1ed0*/  UIADD3 UR16, UPT, UPT, UR8, 0x4300, URZ ;  /* 0x0000430008107890 */ /* 0x000fe4000fffe0ff */
[----:B------:R-:W-:Y:S01]  /*1ee0*/  UIADD3 UR8, UPT, UPT, UR8, 0xa300, URZ ;  /* 0x0000a30008087890 */ /* 0x000fe2000fffe0ff */
[----:B------:R-:W-:Y:S01]  /*1ef0*/  UMOV UR20, UR36 ;  /* 0x0000002400147c82 */ /* 0x000fe20008000000 */
[----:B------:R-:W-:Y:S01]  /*1f00*/  UMOV UR12, UR36 ;  /* 0x00000024000c7c82 */ /* 0x000fe20008000000 */
[----:B------:R-:W-:Y:S01]  /*1f10*/  UMOV UR9, UR17 ;  /* 0x0000001100097c82 */ /* 0x000fe20008000000 */
[----:B------:R-:W-:Y:S01]  /*1f20*/  UMOV UR11, UR18 ;  /* 0x00000012000b7c82 */ /* 0x000fe20008000000 */
[----:B------:R-:W-:Y:S02]  /*1f30*/  UIADD3 UR25, UPT, UPT, UR25, 0x1, URZ ;  /* 0x0000000119197890 */ /* 0x000fe4000fffe0ff */
[----:B------:R4:W-:Y:S01]  /*1f40*/  UTMALDG.3D.2CTA [UR16], [UR32], desc[UR28] ;  /* 0x00001c10200075b4 */ /* 0x0009e20008211000 */
[----:B------:R-:W-:Y:S01]  /*1f50*/  UMOV UR27, UR23 ;  /* 0x00000017001b7c82 */ /* 0x000fe20008000000 */
[----:B------:R-:W-:Y:S01]  /*1f60*/  UISETP.NE.AND UP0, UPT, UR25, UR26, UPT ;  /* 0x0000001a1900728c */ /* 0x000fe2000bf05270 */
[----:B------:R4:W-:Y:S08]  /*1f70*/  UTMALDG.3D.2CTA [UR8], [UR30], desc[UR28] ;  /* 0x00001c081e0075b4 */ /* 0x0009f00008211000 */
[----:B----4-:R-:W-:Y:S05]  /*1f80*/  BRA.U UP0, `(.L_x_38) ;  /* 0xfffffffd004c7547 */ /* 0x010fea000b83ffff */
.L_x_32:
[----:B-1----:R-:W-:Y:S01]  /*1f90*/  LEA R2, R14, UR6, 0x3 ;  /* 0x000000060e027c11 */ /* 0x002fe2000f8e18ff */
[----:B------:R-:W-:Y:S01]  /*1fa0*/  NOP ;  /* 0x0000000000007918 */ /* 0x000fe20000000000 */
[----:B--2---:R-:W-:Y:S02]  /*1fb0*/  SHF.L.U32 R3, R12, 0x1f, RZ ;  /* 0x0000001f0c037819 */ /* 0x004fe400000006ff */
[----:B------:R-:W-:Y:S02]  /*1fc0*/  LEA R4, R14, UR6, 0x4 ;  /* 0x000000060e047c11 */ /* 0x000fe4000f8e20ff */
[----:B------:R-:W1:Y:S02]  /*1fd0*/  SYNCS.PHASECHK.TRANS64.TRYWAIT P0, [R2+URZ+0x80], R3 ;  /* 0x00008003020075a7 */ /* 0x000e6400080011ff */
[----:B-1----:R-:W-:Y:S05]  /*1fe0*/  @!P0 BRA `(.L_x_39) ;  /* 0x00000068001c8947 */ /* 0x002fea0003800000 */
.L_x_151:
[----:B------:R-:W2:Y:S01]  /*1ff0*/  LDS.128 R4, [R4+0x110] ;  /* 0x0001100004047984 */ /* 0x000ea20000000c00 */
[----:B------:R-:W-:Y:S01]  /*2000*/  ISETP.GE.AND P0, PT, R26, 0x1, PT ;  /* 0x000000011a00780c */ /* 0x000fe20003f06270 */
[----:B-1----:R-:W-:Y:S01]  /*2010*/  VIADD R2, R2, 0x90 ;  /* 0x0000009002027836 */ /* 0x002fe20000000000 */
[----:B------:R-:W-:Y:S01]  /*2020*/  @!PT LDS RZ, [RZ] ;  /* 0x00000000fffff984 */ /* 0x000fe20000000800 */
[----:B------:R-:W-:Y:S01]  /*2030*/  @!PT LDS RZ, [RZ] ;  /* 0x00000000fffff984 */ /* 0x000fe20000000800 */
[----:B------:R-:W-:Y:S01]  /*2040*/  @!PT LDS RZ, [RZ] ;  /* 0x00000000fffff984 */ /* 0x000fe20000000800 */
[----:B------:R-:W-:Y:S01]  /*2050*/  @!PT LDS RZ, [RZ] ;  /* 0x00000000fffff984 */ /* 0x000fe20000000800 */
[----:B------:R1:W-:Y:S06]  /*2060*/  MEMBAR.ALL.CTA ;  /* 0x0000000000007992 */ /* 0x0003ec0000008000 */
[----:B-1----:R-:W1:Y:S01]  /*2070*/  FENCE.VIEW.ASYNC.S ;  /* 0x00000000000073c6 */ /* 0x002e620000000000 */
[----:B------:R-:W-:-:S04]  /*2080*/  PRMT R2, RZ, 0x654, R2 ;  /* 0x00000654ff027816 */ /* 0x000fc80000000002 */
[----:B-1----:R1:W-:Y:S01]  /*2090*/  SYNCS.ARRIVE.TRANS64.RED.A1T0 RZ, [R2+URZ], RZ ;  /* 0x000000ff02ff79a7 */ /* 0x0023e200081004ff */
[----:B--2---:R-:W-:-:S13]  /*20a0*/  LOP3.LUT P2, RZ, R6, 0x1, RZ, 0xc0, !PT ;  /* 0x0000000106ff7812 */ /* 0x004fda000784c0ff */
[----:B------:R-:W-:Y:S01]  /*20b0*/  @P2 SHF.R.U32.HI R3, RZ, 0x10, R5 ;  /* 0x00000010ff032819 */ /* 0x000fe20000011605 */
[----:B------:R-:W-:Y:S01]  /*20c0*/  VOTEU.ANY UP0, P2 ;  /* 0x0000000000ff7886 */ /* 0x000fe20001000100 */
[----:B------:R-:W-:Y:S02]  /*20d0*/  @P2 MOV R13, R4 ;  /* 0x00000004000d2202 */ /* 0x000fe40000000f00 */
[----:B------:R-:W-:Y:S02]  /*20e0*/  @P2 R2UR.BROADCAST UR8, R3 ;  /* 0x00000000030822ca */ /* 0x000fe400008e0000 */
[----:B------:R-:W-:-:S11]  /*20f0*/  @P2 LOP3.LUT R11, R5, 0xffff, RZ, 0xc0, !PT ;  /* 0x0000ffff050b2812 */ /* 0x000fd600078ec0ff */
[----:B------:R-:W-:Y:S01]  /*2100*/  @UP0 UMOV UR36, UR8 ;  /* 0x0000000800240c82 */ /* 0x000fe20008000000 */
[----:B-1----:R-:W-:Y:S05]  /*2110*/  @!P0 BRA `(.L_x_40) ;  /* 0x0000000000b88947 */ /* 0x002fea0003800000 */
[----:B------:R-:W3:Y:S01]  /*2120*/  LDC.64 R4, c[0x0][0xb18] ;  /* 0x0002c600ff047b82 */ /* 0x000ee20000000a00 */
[----:B------:R-:W-:-:S07]  /*2130*/  ISETP.NE.AND P3, PT, R26, 0x1, PT ;  /* 0x000000011a00780c */ /* 0x000fce0003f65270 */
[----:B------:R-:W1:Y:S08]  /*2140*/  LDC.64 R6, c[0x0][0xb10] ;  /* 0x0002c400ff067b82 */ /* 0x000e700000000a00 */
[----:B------:R-:W2:Y:S08]  /*2150*/  LDC R17, c[0x0][0xb20] ;  /* 0x0002c800ff117b82 */ /* 0x000eb00000000800 */
[----:B------:R-:W4:Y:S01]  /*2160*/  LDC R18, c[0x0][0xb0c] ;  /* 0x0002c300ff127b82 */ /* 0x000f220000000800 */
[----:B---3--:R-:W-:Y:S01]  /*2170*/  IMAD.HI.U32 R22, R0, R5, RZ ;  /* 0x0000000500167227 */ /* 0x008fe200078e00ff */
[----:B------:R-:W-:-:S06]  /*2180*/  ISETP.NE.AND P0, PT, R4, 0x1, PT ;  /* 0x000000010400780c */ /* 0x000fcc0003f05270 */
[----:B------:R-:W3:Y:S01]  /*2190*/  LDC.64 R2, c[0x0][0xb28] ;  /* 0x0002ca00ff027b82 */ /* 0x000ee20000000a00 */
[----:B-1----:R-:W-:-:S04]  /*21a0*/  IMAD.HI.U32 R20, R9, R6, RZ ;  /* 0x0000000609147227 */ /* 0x002fc800078e00ff */
[----:B------:R-:W-:Y:S01]  /*21b0*/  IMAD.HI.U32 R24, R13, R6, RZ ;  /* 0x000000060d187227 */ /* 0x000fe200078e00ff */
[----:B------:R-:W-:Y:S02]  /*21c0*/  SHF.R.U32.HI R20, RZ, R7, R20 ;  /* 0x00000007ff147219 */ /* 0x000fe40000011614 */
[----:B--2---:R-:W-:Y:S01]  /*21d0*/  SHF.R.U32.HI R19, RZ, R17, R22 ;  /* 0x00000011ff137219 */ /* 0x004fe20000011616 */
[----:B------:R-:W-:Y:S01]  /*21e0*/  IMAD.HI.U32 R22, R11, R5, RZ ;  /* 0x000000050b167227 */ /* 0x000fe200078e00ff */
[----:B------:R-:W-:Y:S02]  /*21f0*/  SHF.R.U32.HI R24, RZ, R7, R24 ;  /* 0x00000007ff187219 */ /* 0x000fe40000011618 */
[----:B------:R-:W-:Y:S02]  /*2200*/  SEL R19, R0, R19, !P0 ;  /* 0x0000001300137207 */ /* 0x000fe40004000000 */
[----:B------:R-:W-:Y:S02]  /*2210*/  SHF.R.U32.HI R22, RZ, R17, R22 ;  /* 0x00000011ff167219 */ /* 0x000fe40000011616 */
[----:B----4-:R-:W-:-:S02]  /*2220*/  ISETP.NE.AND P1, PT, R18, 0x1, PT ;  /* 0x000000011200780c */ /* 0x010fc40003f25270 */
[----:B------:R-:W-:Y:S02]  /*2230*/  SEL R5, R11, R22, !P0 ;  /* 0x000000160b057207 */ /* 0x000fe40004000000 */
[----:B------:R-:W-:Y:S02]  /*2240*/  SEL R21, R9, R20, !P1 ;  /* 0x0000001409157207 */ /* 0x000fe40004800000 */
[----:B------:R-:W-:Y:S01]  /*2250*/  SEL R7, R13, R24, !P1 ;  /* 0x000000180d077207 */ /* 0x000fe20004800000 */
[----:B---3--:R-:W-:Y:S01]  /*2260*/  IMAD.HI.U32 R20, R19, R2, RZ ;  /* 0x0000000213147227 */ /* 0x008fe200078e00ff */
[----:B------:R-:W-:-:S03]  /*2270*/  IADD3 R17, PT, PT, -R5, RZ, RZ ;  /* 0x000000ff05117210 */ /* 0x000fc60007ffe1ff */
        /* <DEDUP_REMOVED lines=11> */
[----:B------:R-:W-:-:S04]  /*2330*/  @!P0 IMAD.HI.U32 R20, R7, R2, RZ ;  /* 0x0000000207148227 */ /* 0x000fc800078e00ff */
[----:B------:R-:W-:Y:S01]  /*2340*/  IMAD.MOV R2, RZ, RZ, -R6 ;  /* 0x000000ffff027224 */ /* 0x000fe200078e0a06 */
[----:B------:R-:W-:-:S03]  /*2350*/  @!P0 SHF.R.U32.HI R20, RZ, R3, R20 ;  /* 0x00000003ff148219 */ /* 0x000fc60000011614 */
[----:B------:R-:W-:Y:S01]  /*2360*/  IMAD R2, R26, R2, R5 ;  /* 0x000000021a027224 */ /* 0x000fe200078e0205 */
        /* <DEDUP_REMOVED lines=9> */
.L_x_40:
[----:B------:R-:W1:Y:S02]  /*2400*/  LDCU UR8, c[0x0][0xb30] ;  /* 0x00016600ff0877ac */ /* 0x000e640008000800 */
[----:B-1----:R-:W-:-:S09]  /*2410*/  UISETP.NE.AND UP0, UPT, UR8, 0x1, UPT ;  /* 0x000000010800788c */ /* 0x002fd2000bf05270 */
[----:B------:R-:W-:Y:S05]  /*2420*/  BRA.U UP0, `(.L_x_41) ;  /* 0x0000000100407547 */ /* 0x000fea000b800000 */
[----:B------:R-:W1:Y:S08]  /*2430*/  LDC.64 R4, c[0x0][0xb10] ;  /* 0x0002c400ff047b82 */ /* 0x000e700000000a00 */
[----:B------:R-:W2:Y:S08]  /*2440*/  LDC.64 R2, c[0x0][0xb18] ;  /* 0x0002c600ff027b82 */ /* 0x000eb00000000a00 */
[----:B------:R-:W4:Y:S08]  /*2450*/  LDC R6, c[0x0][0xb20] ;  /* 0x0002c800ff067b82 */ /* 0x000f300000000800 */
[----:B------:R-:W3:Y:S01]  /*2460*/  LDC R18, c[0x0][0xb0c] ;  /* 0x0002c300ff127b82 */ /* 0x000ee20000000800 */
[----:B-1----:R-:W-:-:S05]  /*2470*/  IMAD.HI.U32 R4, R13, R4, RZ ;  /* 0x000000040d047227 */ /* 0x002fca00078e00ff */
[----:B------:R-:W-:Y:S01]  /*2480*/  SHF.R.U32.HI R4, RZ, R5, R4 ;  /* 0x00000005ff047219 */ /* 0x000fe20000011604 */
[----:B--2---:R-:W-:Y:S01]  /*2490*/  IMAD.HI.U32 R3, R11, R3, RZ ;  /* 0x000000030b037227 */ /* 0x004fe200078e00ff */
[----:B------:R-:W-:-:S04]  /*24a0*/  ISETP.NE.AND P0, PT, R2, 0x1, PT ;  /* 0x000000010200780c */ /* 0x000fc80003f05270 */
[----:B----4-:R-:W-:-:S04]  /*24b0*/  SHF.R.U32.HI R6, RZ, R6, R3 ;  /* 0x00000006ff067219 */ /* 0x010fc80000011603 */
[----:B------:R-:W-:Y:S02]  /*24c0*/  SEL R3, R11, R6, !P0 ;  /* 0x000000060b037207 */ /* 0x000fe40004000000 */
[----:B---3--:R-:W-:-:S04]  /*24d0*/  ISETP.NE.AND P1, PT, R18, 0x1, PT ;  /* 0x000000011200780c */ /* 0x008fc80003f25270 */
[----:B------:R-:W-:-:S05]  /*24e0*/  SEL R4, R13, R4, !P1 ;  /* 0x000000040d047207 */ /* 0x000fca0004800000 */
[----:B------:R-:W-:Y:S02]  /*24f0*/  IMAD.IADD R5, R3, 0x1, -R4 ;  /* 0x0000000103057824 */ /* 0x000fe400078e0a04 */
[----:B------:R-:W-:Y:S02]  /*2500*/  IMAD.IADD R3, R4, 0x1, -R3 ;  /* 0x0000000104037824 */ /* 0x000fe400078e0a03 */
[----:B------:R-:W-:Y:S02]  /*2510*/  IMAD R13, R5, R18, R13 ;  /* 0x00000012050d7224 */ /* 0x000fe400078e020d */
[----:B------:R-:W-:-:S07]  /*2520*/  IMAD R11, R3, R2, R11 ;  /* 0x00000002030b7224 */ /* 0x000fce00078e020b */
.L_x_41:
[----:B------:R-:W-:Y:S01]  /*2530*/  VIADD R14, R14, 0x1 ;  /* 0x000000010e0e7836 */ /* 0x000fe20000000000 */
[----:B------:R-:W-:Y:S01]  /*2540*/  PLOP3.LUT P1, PT, PT, PT, PT, 0x80, 0x8 ;  /* 0x000000000008781c */ /* 0x000fe20003f2f070 */
[----:B------:R-:W-:Y:S02]  /*2550*/  IMAD.IADD R21, R13, 0x1, R60 ;  /* 0x000000010d157824 */ /* 0x000fe400078e023c */
[----:B------:R-:W-:Y:S01]  /*2560*/  IMAD.IADD R20, R11, 0x1, R58 ;  /* 0x000000010b147824 */ /* 0x000fe200078e023a */
[----:B------:R-:W-:-:S04]  /*2570*/  ISETP.NE.AND P0, PT, R14, 0x2, PT ;  /* 0x000000020e00780c */ /* 0x000fc80003f05270 */
[----:B------:R-:W-:Y:S02]  /*2580*/  SEL R3, RZ, 0x1, P0 ;  /* 0x00000001ff037807 */ /* 0x000fe40000000000 */
[----:B------:R-:W-:Y:S02]  /*2590*/  SEL R14, R14, RZ, P0 ;  /* 0x000000ff0e0e7207 */ /* 0x000fe40000000000 */
[----:B------:R-:W-:Y:S01]  /*25a0*/  LOP3.LUT R12, R12, R3, RZ, 0x3c, !PT ;  /* 0x000000030c0c7212 */ /* 0x000fe200078e3cff */
[----:B------:R-:W-:Y:S06]  /*25b0*/  @P2 BRA `(.L_x_42) ;  /* 0xfffffff000642947 */ /* 0x000fec000383ffff */
[----:B------:R-:W-:Y:S01]  /*25c0*/  UIADD3 UR6, UPT, UPT, UR6, 0x18, URZ ;  /* 0x0000001806067890 */ /* 0x000fe2000fffe0ff */
[----:B------:R-:W-:-:S03]  /*25d0*/  SHF.L.U32 R3, R15, 0x1f, RZ ;  /* 0x0000001f0f037819 */ /* 0x000fc600000006ff */
[----:B------:R-:W-:-:S09]  /*25e0*/  ULEA UR4, UR23, UR6, 0x3 ;  /* 0x0000000617047291 */ /* 0x000fd2000f8e18ff */
[----:B------:R-:W1:Y:S02]  /*25f0*/  SYNCS.PHASECHK.TRANS64.TRYWAIT P0, [UR4], R3 ;  /* 0x00000003ff0075a7 */ /* 0x000e640008001104 */
[----:B-1----:R-:W-:Y:S05]  /*2600*/  @!P0 BRA `(.L_x_43) ;  /* 0x0000006000a88947 */ /* 0x002fea0003800000 */
.L_x_153:
[----:B------:R-:W-:-:S04]  /*2610*/  UIADD3 UR5, UPT, UPT, UR23, 0x1, URZ ;  /* 0x0000000117057890 */ /* 0x000fc8000fffe0ff */
[----:B------:R-:W-:-:S04]  /*2620*/  UISETP.NE.AND UP0, UPT, UR5, 0x3, UPT ;  /* 0x000000030500788c */ /* 0x000fc8000bf05270 */
[----:B------:R-:W-:Y:S02]  /*2630*/  USEL UR7, URZ, 0x1, UP0 ;  /* 0x00000001ff077887 */ /* 0x000fe40008000000 */
[----:B------:R-:W-:-:S04]  /*2640*/  USEL UR5, UR5, URZ, UP0 ;  /* 0x000000ff05057287 */ /* 0x000fc80008000000 */
[----:B------:R-:W-:Y:S01]  /*2650*/  ULEA UR4, UR5, UR6, 0x3 ;  /* 0x0000000605047291 */ /* 0x000fe2000f8e18ff */
[----:B------:R-:W-:-:S04]  /*2660*/  LOP3.LUT R15, R15, UR7, RZ, 0x3c, !PT ;  /* 0x000000070f0f7c12 */ /* 0x000fc8000f8e3cff */
[----:B-1----:R-:W-:-:S04]  /*2670*/  SHF.L.U32 R3, R15, 0x1f, RZ ;  /* 0x0000001f0f037819 */ /* 0x002fc800000006ff */
[----:B------:R-:W1:Y:S02]  /*2680*/  SYNCS.PHASECHK.TRANS64.TRYWAIT P0, [UR4], R3 ;  /* 0x00000003ff0075a7 */ /* 0x000e640008001104 */
[----:B-1----:R-:W-:Y:S05]  /*2690*/  @!P0 BRA `(.L_x_44) ;  /* 0x00000060009c8947 */ /* 0x002fea0003800000 */
.L_x_155:
[----:B------:R-:W-:-:S04]  /*26a0*/  UIADD3 UR5, UPT, UPT, UR5, 0x1, URZ ;  /* 0x0000000105057890 */ /* 0x000fc8000fffe0ff */
[----:B------:R-:W-:-:S04]  /*26b0*/  UISETP.NE.AND UP0, UPT, UR5, 0x3, UPT ;  /* 0x000000030500788c */ /* 0x000fc8000bf05270 */
[----:B------:R-:W-:Y:S02]  /*26c0*/  USEL UR4, URZ, 0x1, UP0 ;  /* 0x00000001ff047887 */ /* 0x000fe40008000000 */
[----:B------:R-:W-:-:S04]  /*26d0*/  USEL UR5, UR5, URZ, UP0 ;  /* 0x000000ff05057287 */ /* 0x000fc80008000000 */
[----:B------:R-:W-:Y:S01]  /*26e0*/  ULEA UR5, UR5, UR6, 0x3 ;  /* 0x0000000605057291 */ /* 0x000fe2000f8e18ff */
[----:B-1----:R-:W-:-:S04]  /*26f0*/  LOP3.LUT R3, R15, UR4, RZ, 0x3c, !PT ;  /* 0x000000040f037c12 */ /* 0x002fc8000f8e3cff */
[----:B------:R-:W-:Y:S01]  /*2700*/  SHF.L.U32 R3, R3, 0x1f, RZ ;  /* 0x0000001f03037819 */ /* 0x000fe200000006ff */
[----:B---3--:R-:W-:-:S07]  /*2710*/  IMAD.U32 R0, RZ, RZ, UR5 ;  /* 0x00000005ff007e24 */ /* 0x008fce000f8e00ff */
.L_x_45:
[----:B-1----:R1:W2:Y:S02]  /*2720*/  SYNCS.PHASECHK.TRANS64.TRYWAIT P0, [R0+URZ], R3 ;  /* 0x00000003000075a7 */ /* 0x0022a400080011ff */
[----:B--2---:R-:W-:Y:S05]  /*2730*/  @!P0 NANOSLEEP.SYNCS 0x989680 ;  /* 0x009896800000895d */ /* 0x004fea0003900000 */
[----:B------:R-:W2:Y:S02]  /*2740*/  @!P0 SYNCS.PHASECHK.TRANS64 P0, [R0+URZ], R3 ;  /* 0x00000003000085a7 */ /* 0x000ea400080010ff */
[----:B--2---:R-:W-:Y:S05]  /*2750*/  @P0 EXIT ;  /* 0x000000000000094d */ /* 0x004fea0003800000 */
[----:B------:R-:W-:Y:S05]  /*2760*/  BRA `(.L_x_45) ;  /* 0xfffffffc00ec7947 */ /* 0x000fea000383ffff */
.L_x_22:
[----:B------:R-:W-:-:S04]  /*2770*/  UISETP.NE.AND UP1, UPT, UR37, URZ, UPT ;  /* 0x000000ff2500728c */ /* 0x000fc8000bf25270 */
[----:B------:R-:W-:-:S09]  /*2780*/  UISETP.NE.OR UP1, UPT, UR10, 0x1, UP1 ;  /* 0x000000010a00788c */ /* 0x000fd20008f25670 */
[----:B------:R-:W-:Y:S05]  /*2790*/  BRA.U UP1, `(.L_x_46) ;  /* 0x00000005014c7547 */ /* 0x000fea000b800000 */
[----:B------:R-:W-:Y:S01]  /*27a0*/  HFMA2 R11, -RZ, RZ, 0, 0 ;  /* 0x00000000ff0b7431 */ /* 0x000fe200000001ff */
[----:B------:R-:W-:Y:S01]  /*27b0*/  ISETP.GE.U32.AND P2, PT, R10, 0x2, PT ;  /* 0x000000020a00780c */ /* 0x000fe20003f46070 */
[----:B------:R-:W-:Y:S01]  /*27c0*/  IMAD.MOV.U32 R12, RZ, RZ, 0x1 ;  /* 0x00000001ff0c7424 */ /* 0x000fe200078e00ff */
[----:B------:R-:W-:Y:S01]  /*27d0*/  CS2R R8, SRZ ;  /* 0x0000000000087805 */ /* 0x000fe2000001ff00 */
[----:B------:R-:W-:Y:S01]  /*27e0*/  IMAD.MOV.U32 R3, RZ, RZ, RZ ;  /* 0x000000ffff037224 */ /* 0x000fe200078e00ff */
[----:B------:R-:W-:Y:S01]  /*27f0*/  UMOV UR4, 0x400 ;  /* 0x0000040000047882 */ /* 0x000fe20000000000 */
[----:B------:R-:W-:Y:S01]  /*2800*/  UMOV UR6, URZ ;  /* 0x000000ff00067c82 */ /* 0x000fe20008000000 */
[----:B------:R-:W-:-:S12]  /*2810*/  ULEA UR37, UR37, UR4, 0x18 ;  /* 0x0000000425257291 */ /* 0x000fd8000f8ec0ff */
.L_x_50:
[----:B------:R-:W-:Y:S02]  /*2820*/  LEA R0, R3, UR37, 0x3 ;  /* 0x0000002503007c11 */ /* 0x000fe4000f8e18ff */
[----:B------:R-:W-:-:S03]  /*2830*/  SHF.L.U32 R5, R8, 0x1f, RZ ;  /* 0x0000001f08057819 */ /* 0x000fc600000006ff */
[----:B------:R-:W-:Y:S01]  /*2840*/  VIADD R4, R0, 0xf0 ;  /* 0x000000f000047836 */ /* 0x000fe20000000000 */
[----:B------:R-:W1:Y:S02]  /*2850*/  SYNCS.PHASECHK.TRANS64.TRYWAIT P0, [R0+URZ+0xe0], R5 ;  /* 0x0000e005000075a7 */ /* 0x000e6400080011ff */
[----:B-1----:R-:W-:Y:S05]  /*2860*/  @!P0 BRA `(.L_x_47) ;  /* 0x0000006000408947 */ /* 0x002fea0003800000 */
.L_x_156:
[----:B------:R-:W-:Y:S01]  /*2870*/  ULEA UR5, UR6, UR37, 0x3 ;  /* 0x0000002506057291 */ /* 0x000fe2000f8e18ff */
[----:B------:R-:W-:Y:S01]  /*2880*/  PRMT R4, RZ, 0x654, R4 ;  /* 0x00000654ff047816 */ /* 0x000fe20000000004 */
[----:B-1----:R-:W-:Y:S01]  /*2890*/  @!P2 IMAD.MOV.U32 R5, RZ, RZ, 0x10 ;  /* 0x00000010ff05a424 */ /* 0x002fe200078e00ff */
[----:B------:R-:W-:Y:S01]  /*28a0*/  SHF.L.U32 R7, R12, 0x1f, RZ ;  /* 0x0000001f0c077819 */ /* 0x000fe200000006ff */
[----:B------:R-:W-:Y:S01]  /*28b0*/  UIADD3 UR4, UPT, UPT, UR5, 0x80, URZ ;  /* 0x0000008005047890 */ /* 0x000fe2000fffe0ff */
[----:B------:R1:W-:Y:S05]  /*28c0*/  SYNCS.ARRIVE.TRANS64.RED.A1T0 RZ, [R4+URZ], RZ ;  /* 0x000000ff04ff79a7 */ /* 0x0003ea00081004ff */
[----:B------:R-:W-:Y:S01]  /*28d0*/  IMAD.U32 R13, RZ, RZ, UR4 ;  /* 0x00000004ff0d7e24 */ /* 0x000fe2000f8e00ff */
[----:B------:R-:W2:Y:S04]  /*28e0*/  SYNCS.PHASECHK.TRANS64.TRYWAIT P0, [UR5+0x90], R7 ;  /* 0x00009007ff0075a7 */ /* 0x000ea80008001105 */
[----:B------:R-:W-:Y:S01]  /*28f0*/  PRMT R13, R10, 0x654, R13 ;  /* 0x000006540a0d7816 */ /* 0x000fe2000000000d */
[----:B-12---:R-:W-:Y:S06]  /*2900*/  @!P0 BRA `(.L_x_48) ;  /* 0x00000060002c8947 */ /* 0x006fec0003800000 */
.L_x_158:
[----:B------:R-:W-:Y:S01]  /*2910*/  ULEA UR4, UR6, UR37, 0x4 ;  /* 0x0000002506047291 */ /* 0x000fe2000f8e20ff */
[----:B------:R-:W-:Y:S01]  /*2920*/  SEL R2, R13, R2, !P2 ;  /* 0x000000020d027207 */ /* 0x000fe20005000000 */
[----:B------:R-:W-:Y:S01]  /*2930*/  UIADD3 UR5, UPT, UPT, UR5, 0x80, URZ ;  /* 0x0000008005057890 */ /* 0x000fe2000fffe0ff */
[----:B-1----:R-:W-:Y:S01]  /*2940*/  LEA R0, R11, UR37, 0x3 ;  /* 0x000000250b007c11 */ /* 0x002fe2000f8e18ff */
[----:B------:R-:W-:Y:S01]  /*2950*/  UIADD3 UR4, UPT, UPT, UR4, 0x110, URZ ;  /* 0x0000011004047890 */ /* 0x000fe2000fffe0ff */
[----:B------:R1:W-:Y:S01]  /*2960*/  @!P2 SYNCS.ARRIVE.TRANS64.RED RZ, [R2+URZ], R5 ;  /* 0x0000000502ffa9a7 */ /* 0x0003e200080004ff */
[----:B------:R-:W-:Y:S01]  /*2970*/  UIADD3 UR6, UPT, UPT, UR6, 0x1, URZ ;  /* 0x0000000106067890 */ /* 0x000fe2000fffe0ff */
[----:B------:R-:W-:-:S03]  /*2980*/  VIADD R3, R3, 0x1 ;  /* 0x0000000103037836 */ /* 0x000fc60000000000 */
[----:B------:R-:W-:Y:S02]  /*2990*/  UISETP.NE.AND UP0, UPT, UR6, 0x2, UPT ;  /* 0x000000020600788c */ /* 0x000fe4000bf05270 */
[----:B------:R-:W-:Y:S01]  /*29a0*/  ISETP.NE.AND P0, PT, R3, 0x2, PT ;  /* 0x000000020300780c */ /* 0x000fe20003f05270 */
[----:B------:R-:W-:Y:S06]  /*29b0*/  UGETNEXTWORKID.BROADCAST [UR4], [UR5] ;  /* 0x00000000040073ca */ /* 0x000fec0008000100 */
[----:B------:R-:W-:Y:S02]  /*29c0*/  USEL UR4, URZ, 0x1, UP0 ;  /* 0x00000001ff047887 */ /* 0x000fe40008000000 */
[----:B------:R-:W-:-:S04]  /*29d0*/  USEL UR6, UR6, URZ, UP0 ;  /* 0x000000ff06067287 */ /* 0x000fc80008000000 */
[----:B------:R-:W-:Y:S02]  /*29e0*/  LOP3.LUT R12, R12, UR4, RZ, 0x3c, !PT ;  /* 0x000000040c0c7c12 */ /* 0x000fe4000f8e3cff */
[----:B-1----:R-:W-:-:S04]  /*29f0*/  SHF.L.U32 R5, R9, 0x1f, RZ ;  /* 0x0000001f09057819 */ /* 0x002fc800000006ff */
[----:B------:R-:W1:Y:S02]  /*2a00*/  SYNCS.PHASECHK.TRANS64.TRYWAIT P1, [R0+URZ+0x80], R5 ;  /* 0x00008005000075a7 */ /* 0x000e6400080211ff */
[----:B-1----:R-:W-:Y:S05]  /*2a10*/  @!P1 BRA `(.L_x_49) ;  /* 0x0000006000009947 */ /* 0x002fea0003800000 */
.L_x_159:
[----:B------:R-:W-:Y:S01]  /*2a20*/  LEA R4, R11, UR37, 0x4 ;  /* 0x000000250b047c11 */ /* 0x000fe2000f8e20ff */
[----:B-1----:R-:W-:Y:S01]  /*2a30*/  VIADD R0, R0, 0x90 ;  /* 0x0000009000007836 */ /* 0x002fe20000000000 */
[----:B------:R-:W-:Y:S01]  /*2a40*/  SEL R3, R3, RZ, P0 ;  /* 0x000000ff03037207 */ /* 0x000fe20000000000 */
[----:B------:R-:W-:-:S03]  /*2a50*/  VIADD R11, R11, 0x1 ;  /* 0x000000010b0b7836 */ /* 0x000fc60000000000 */
[----:B------:R-:W1:Y:S01]  /*2a60*/  LDS.128 R4, [R4+0x110] ;  /* 0x0001100004047984 */ /* 0x000e620000000c00 */
[----:B------:R-:W-:Y:S02]  /*2a70*/  PRMT R0, RZ, 0x654, R0 ;  /* 0x00000654ff007816 */ /* 0x000fe40000000000 */
[C---:B------:R-:W-:Y:S01]  /*2a80*/  ISETP.NE.AND P1, PT, R11.reuse, 0x2, PT ;  /* 0x000000020b00780c */ /* 0x040fe20003f25270 */
[----:B------:R-:W-:Y:S01]  /*2a90*/  @!PT LDS RZ, [RZ] ;  /* 0x00000000fffff984 */ /* 0x000fe20000000800 */
[----:B------:R-:W-:Y:S01]  /*2aa0*/  @!PT LDS RZ, [RZ] ;  /* 0x00000000fffff984 */ /* 0x000fe20000000800 */
[----:B------:R-:W-:Y:S01]  /*2ab0*/  @!PT LDS RZ, [RZ] ;  /* 0x00000000fffff984 */ /* 0x000fe20000000800 */
[----:B------:R-:W-:Y:S01]  /*2ac0*/  @!PT LDS RZ, [RZ] ;  /* 0x00000000fffff984 */ /* 0x000fe20000000800 */
[----:B------:R2:W-:Y:S06]  /*2ad0*/  MEMBAR.ALL.CTA ;  /* 0x0000000000007992 */ /* 0x0005ec0000008000 */
[----:B--2---:R-:W2:Y:S01]  /*2ae0*/  FENCE.VIEW.ASYNC.S ;  /* 0x00000000000073c6 */ /* 0x004ea20000000000 */
[----:B------:R-:W-:Y:S01]  /*2af0*/  SEL R11, R11, RZ, P1 ;  /* 0x000000ff0b0b7207 */ /* 0x000fe20000800000 */
[----:B--2---:R2:W-:Y:S01]  /*2b00*/  SYNCS.ARRIVE.TRANS64.RED.A1T0 RZ, [R0+URZ], RZ ;  /* 0x000000ff00ff79a7 */ /* 0x0045e200081004ff */
[----:B-1----:R-:W-:-:S02]  /*2b10*/  LOP3.LUT P3, RZ, R6, 0x1, RZ, 0xc0, !PT ;  /* 0x0000000106ff7812 */ /* 0x002fc4000786c0ff */
[----:B------:R-:W-:-:S04]  /*2b20*/  SEL R5, RZ, 0x1, P0 ;  /* 0x00000001ff057807 */ /* 0x000fc80000000000 */
[----:B------:R-:W-:Y:S02]  /*2b30*/  LOP3.LUT R8, R8, R5, RZ, 0x3c, !PT ;  /* 0x0000000508087212 */ /* 0x000fe400078e3cff */
[----:B--2---:R-:W-:-:S04]  /*2b40*/  SEL R0, RZ, 0x1, P1 ;  /* 0x00000001ff007807 */ /* 0x004fc80000800000 */
[----:B------:R-:W-:Y:S01]  /*2b50*/  LOP3.LUT R9, R9, R0, RZ, 0x3c, !PT ;  /* 0x0000000009097212 */ /* 0x000fe200078e3cff */
[----:B------:R-:W-:Y:S06]  /*2b60*/  @P3 BRA `(.L_x_50) ;  /* 0xfffffffc002c3947 */ /* 0x000fec000383ffff */
[----:B------:R-:W-:Y:S01]  /*2b70*/  ULEA UR5, UR6, UR37, 0x3 ;  /* 0x0000002506057291 */ /* 0x000fe2000f8e18ff */
[----:B------:R-:W-:-:S08]  /*2b80*/  SHF.L.U32 R3, R12, 0x1f, RZ ;  /* 0x0000001f0c037819 */ /* 0x000fd000000006ff */
[----:B------:R-:W1:Y:S02]  /*2b90*/  SYNCS.PHASECHK.TRANS64 P0, [UR5+0x90], R3 ;  /* 0x00009003ff0075a7 */ /* 0x000e640008001005 */
[----:B-1----:R-:W-:Y:S05]  /*2ba0*/  @P0 BRA `(.L_x_51) ;  /* 0x0000000000080947 */ /* 0x002fea0003800000 */
[----:B------:R-:W1:Y:S02]  /*2bb0*/  SYNCS.PHASECHK.TRANS64.TRYWAIT P0, [UR5+0x90], R3 ;  /* 0x00009003ff0075a7 */ /* 0x000e640008001105 */
[----:B-1----:R-:W-:Y:S05]  /*2bc0*/  @!P0 BRA `(.L_x_52) ;  /* 0x0000005c00a88947 */ /* 0x002fea0003800000 */
.L_x_51:
[----:B------:R-:W-:-:S04]  /*2bd0*/  UIADD3 UR4, UPT, UPT, UR6, 0x1, URZ ;  /* 0x0000000106047890 */ /* 0x000fc8000fffe0ff */
[----:B------:R-:W-:-:S04]  /*2be0*/  UISETP.NE.AND UP0, UPT, UR4, 0x2, UPT ;  /* 0x000000020400788c */ /* 0x000fc8000bf05270 */
[----:B------:R-:W-:Y:S02]  /*2bf0*/  USEL UR7, URZ, 0x1, UP0 ;  /* 0x00000001ff077887 */ /* 0x000fe40008000000 */
[----:B------:R-:W-:-:S04]  /*2c00*/  USEL UR4, UR4, URZ, UP0 ;  /* 0x000000ff04047287 */ /* 0x000fc80008000000 */
[----:B------:R-:W-:Y:S01]  /*2c10*/  ULEA UR4, UR4, UR37, 0x3 ;  /* 0x0000002504047291 */ /* 0x000fe2000f8e18ff */
[----:B-1----:R-:W-:-:S04]  /*2c20*/  LOP3.LUT R3, R12, UR7, RZ, 0x3c, !PT ;  /* 0x000000070c037c12 */ /* 0x002fc8000f8e3cff */
[----:B------:R-:W-:-:S04]  /*2c30*/  SHF.L.U32 R0, R3, 0x1f, RZ ;  /* 0x0000001f03007819 */ /* 0x000fc800000006ff */
[----:B------:R-:W1:Y:S02]  /*2c40*/  SYNCS.PHASECHK.TRANS64 P0, [UR4+0x90], R0 ;  /* 0x00009000ff0075a7 */ /* 0x000e640008001004 */
[----:B-1----:R-:W-:Y:S05]  /*2c50*/  @P0 EXIT ;  /* 0x000000000000094d */ /* 0x002fea0003800000 */
[----:B------:R-:W-:Y:S02]  /*2c60*/  SHF.L.U32 R3, R3, 0x1f, RZ ;  /* 0x0000001f03037819 */ /* 0x000fe400000006ff */
[----:B------:R-:W-:-:S07]  /*2c70*/  MOV R0, UR4 ;  /* 0x0000000400007c02 */ /* 0x000fce0008000f00 */
.L_x_53:
[----:B-1----:R1:W2:Y:S02]  /*2c80*/  SYNCS.PHASECHK.TRANS64.TRYWAIT P0, [R0+URZ+0x90], R3 ;  /* 0x00009003000075a7 */ /* 0x0022a400080011ff */
[----:B--2---:R-:W-:Y:S05]  /*2c90*/  @!P0 NANOSLEEP.SYNCS 0x989680 ;  /* 0x009896800000895d */ /* 0x004fea0003900000 */
[----:B------:R-:W2:Y:S02]  /*2ca0*/  @!P0 SYNCS.PHASECHK.TRANS64 P0, [R0+URZ+0x90], R3 ;  /* 0x00009003000085a7 */ /* 0x000ea400080010ff */
[----:B--2---:R-:W-:Y:S05]  /*2cb0*/  @P0 EXIT ;  /* 0x000000000000094d */ /* 0x004fea0003800000 */
[----:B------:R-:W-:Y:S05]  /*2cc0*/  BRA `(.L_x_53) ;  /* 0xfffffffc00ec7947 */ /* 0x000fea000383ffff */
.L_x_46:
[----:B------:R-:W-:Y:S05]  /*2cd0*/  BRA.U UP4, `(.L_x_54) ;  /* 0x0000001104d47547 */ /* 0x000fea000b800000 */
[----:B------:R-:W-:Y:S01]  /*2ce0*/  UMOV UR6, 0x40 ;  /* 0x0000004000067882 */ /* 0x000fe20000000000 */
[----:B------:R-:W-:Y:S01]  /*2cf0*/  NOP ;  /* 0x0000000000007918 */ /* 0x000fe20000000000 */
[----:B------:R-:W-:Y:S01]  /*2d00*/  ULEA UR6, UR37, UR6, 0x18 ;  /* 0x0000000625067291 */ /* 0x000fe2000f8ec0ff */
[----:B------:R-:W-:Y:S02]  /*2d10*/  UMOV UR7, 0x400 ;  /* 0x0000040000077882 */ /* 0x000fe40000000000 */
[----:B------:R-:W-:-:S06]  /*2d20*/  ULEA UR37, UR37, UR7, 0x18 ;  /* 0x0000000725257291 */ /* 0x000fcc000f8ec0ff */
[----:B------:R-:W1:Y:S02]  /*2d30*/  LDS.U8 R2, [UR6+0x1c] ;  /* 0x00001c06ff027984 */ /* 0x000e640008000000 */
[----:B-1----:R-:W-:-:S13]  /*2d40*/  ISETP.NE.AND P0, PT, R2, RZ, PT ;  /* 0x000000ff0200720c */ /* 0x002fda0003f05270 */
[----:B------:R-:W-:Y:S05]  /*2d50*/  @P0 BRA `(.L_x_55) ;  /* 0x0000000400080947 */ /* 0x000fea0003800000 */
[----:B------:R-:W-:Y:S02]  /*2d60*/  UISETP.NE.U32.AND UP0, UPT, UR5, 0x1, UPT ;  /* 0x000000010500788c */ /* 0x000fe4000bf05070 */
[----:B------:R-:W-:-:S07]  /*2d70*/  UIADD3 UR8, UPT, UPT, UR6, 0x8, URZ ;  /* 0x0000000806087890 */ /* 0x000fce000fffe0ff */
[----:B------:R-:W-:Y:S05]  /*2d80*/  BRA.U !UP0, `(.L_x_56) ;  /* 0x00000001089c7547 */ /* 0x000fea000b800000 */
[----:B------:R-:W-:Y:S01]  /*2d90*/  ELECT P0, URZ, PT ;  /* 0x0000000000ff782f */ /* 0x000fe20003800000 */
[----:B------:R-:W-:-:S12]  /*2da0*/  BSSY B0, `(.L_x_56) ;  /* 0x0000025000007945 */ /* 0x000fd80003800000 */
[----:B------:R-:W-:Y:S05]  /*2db0*/  @!P0 BRA `(.L_x_57) ;  /* 0x00000000008c8947 */ /* 0x000fea0003800000 */
[----:B------:R-:W-:-:S05]  /*2dc0*/  UMOV UR7, 0x10 ;  /* 0x0000001000077882 */ /* 0x000fca0000000000 */
[----:B------:R-:W-:Y:S04]  /*2dd0*/  DEPBAR.LE SB1, 0x36 ;  /* 0x00009d800000791a */ /* 0x000fe80000000000 */
[----:B------:R-:W1:Y:S02]  /*2de0*/  UTCATOMSWS.2CTA.FIND_AND_SET.ALIGN UP1, UR7, UR7 ;  /* 0x00000007000775e3 */ /* 0x000e640008220800 */
[----:B-1----:R-:W-:Y:S01]  /*2df0*/  MOV R11, UR7 ;  /* 0x00000007000b7c02 */ /* 0x002fe20008000f00 */
[----:B------:R-:W-:Y:S06]  /*2e00*/  BRA.U UP1, `(.L_x_58) ;  /* 0x0000000101187547 */ /* 0x000fec000b800000 */
.L_x_59:
[----:B------:R-:W-:Y:S05]  /*2e10*/  NANOSLEEP 0x64 ;  /* 0x000000640000795d */ /* 0x000fea0003800000 */
[----:B------:R-:W-:-:S05]  /*2e20*/  UMOV UR7, 0x10 ;  /* 0x0000001000077882 */ /* 0x000fca0000000000 */
[----:B------:R-:W-:Y:S04]  /*2e30*/  DEPBAR.LE SB1, 0x36 ;  /* 0x00009d800000791a */ /* 0x000fe80000000000 */
[----:B------:R-:W1:Y:S02]  /*2e40*/  UTCATOMSWS.2CTA.FIND_AND_SET.ALIGN UP1, UR7, UR7 ;  /* 0x00000007000775e3 */ /* 0x000e640008220800 */
[----:B-1----:R-:W-:Y:S01]  /*2e50*/  MOV R11, UR7 ;  /* 0x00000007000b7c02 */ /* 0x002fe20008000f00 */
[----:B------:R-:W-:Y:S05]  /*2e60*/  BRA.U !UP1, `(.L_x_59) ;  /* 0xfffffffd09e87547 */ /* 0x000fea000b83ffff */
.L_x_58:
[----:B------:R-:W1:Y:S01]  /*2e70*/  LDS R5, [UR6+0x10] ;  /* 0x00001006ff057984 */ /* 0x000e620008000800 */
[----:B------:R-:W-:Y:S01]  /*2e80*/  IMAD.U32 R3, RZ, RZ, UR37 ;  /* 0x00000025ff037e24 */ /* 0x000fe2000f8e00ff */
[----:B------:R-:W-:-:S03]  /*2e90*/  MOV R2, UR4 ;  /* 0x0000000400027c02 */ /* 0x000fc60008000f00 */
[----:B------:R-:W-:Y:S01]  /*2ea0*/  VIADD R3, R3, 0x130 ;  /* 0x0000013003037836 */ /* 0x000fe20000000000 */
[----:B-1----:R-:W-:-:S04]  /*2eb0*/  SHF.L.U32 R5, R5, 0x1f, RZ ;  /* 0x0000001f05057819 */ /* 0x002fc800000006ff */
[----:B------:R-:W1:Y:S02]  /*2ec0*/  SYNCS.PHASECHK.TRANS64.TRYWAIT P0, [UR6+0x8], R5 ;  /* 0x00000805ff0075a7 */ /* 0x000e640008001106 */
[----:B-1----:R-:W-:Y:S05]  /*2ed0*/  @P0 BRA `(.L_x_60) ;  /* 0x0000000000080947 */ /* 0x002fea0003800000 */
[----:B------:R-:W1:Y:S02]  /*2ee0*/  SYNCS.PHASECHK.TRANS64.TRYWAIT P0, [UR6+0x8], R5 ;  /* 0x00000805ff0075a7 */ /* 0x000e640008001106 */
[----:B-1----:R-:W-:Y:S05]  /*2ef0*/  @!P0 BRA `(.L_x_61) ;  /* 0x0000005800f48947 */ /* 0x002fea0003800000 */
.L_x_60:
[----:B-1----:R-:W-:Y:S01]  /*2f00*/  HFMA2 R4, -RZ, RZ, 0, 5.9604644775390625e-08 ;  /* 0x00000001ff047431 */ /* 0x002fe200000001ff */
[----:B------:R-:W-:Y:S01]  /*2f10*/  UPRMT UR7, UR4, 0x654, UR8 ;  /* 0x0000065404077896 */ /* 0x000fe20008000008 */
[----:B------:R-:W-:Y:S01]  /*2f20*/  IMAD.MOV.U32 R6, RZ, RZ, 0xffff ;  /* 0x0000ffffff067424 */ /* 0x000fe200078e00ff */
[----:B------:R-:W-:Y:S01]  /*2f30*/  PRMT R2, R2, 0x654, R3 ;  /* 0x0000065402027816 */ /* 0x000fe20000000003 */
[----:B------:R-:W-:Y:S02]  /*2f40*/  IMAD.MOV.U32 R5, RZ, RZ, 0x4 ;  /* 0x00000004ff057424 */ /* 0x000fe400078e00ff */
[----:B------:R-:W-:Y:S01]  /*2f50*/  IMAD.SHL.U32 R9, R11, 0x20, RZ ;  /* 0x000000200b097824 */ /* 0x000fe200078e00ff */
[----:B------:R-:W-:Y:S02]  /*2f60*/  MOV R3, UR7 ;  /* 0x0000000700037c02 */ /* 0x000fe40008000f00 */
[-C--:B------:R-:W-:Y:S01]  /*2f70*/  SHF.L.U32 R7, R6, R11.reuse, RZ ;  /* 0x0000000b06077219 */ /* 0x080fe200000006ff */
[----:B------:R1:W-:Y:S01]  /*2f80*/  SYNCS.ARRIVE.TRANS64.RED RZ, [UR7], R5 ;  /* 0x00000005ffff79a7 */ /* 0x0003e20008000407 */
[----:B------:R-:W-:Y:S01]  /*2f90*/  SHF.L.U32 R6, R4, R11, RZ ;  /* 0x0000000b04067219 */ /* 0x000fe200000006ff */
[----:B------:R1:W-:Y:S04]  /*2fa0*/  STS [UR37+0x130], R9 ;  /* 0x00013009ff007988 */ /* 0x0003e80008000825 */
[----:B------:R1:W-:Y:S04]  /*2fb0*/  STAS [R2.64], R11 ;  /* 0x0000000b02007dbd */ /* 0x0003e8000c0008ff */
[----:B------:R1:W-:Y:S04]  /*2fc0*/  ATOMS.OR RZ, [UR6+0x14], R7 ;  /* 0x00001407ffff798c */ /* 0x0003e8000b000006 */
[----:B------:R1:W-:Y:S04]  /*2fd0*/  ATOMS.OR RZ, [UR6+0x18], R6 ;  /* 0x00001806ffff798c */ /* 0x0003e8000b000006 */
[----:B------:R1:W-:Y:S02]  /*2fe0*/  ATOMS.XOR RZ, [UR6+0x10], R4 ;  /* 0x00001004ffff798c */ /* 0x0003e4000b800006 */
.L_x_57:
[----:B------:R-:W-:Y:S05]  /*2ff0*/  BSYNC B0 ;  /* 0x0000000000007941 */ /* 0x000fea0003800000 */
.L_x_56:
[----:B------:R-:W-:Y:S05]  /*3000*/  BRA.U UP0, `(.L_x_62) ;  /* 0x00000001006c7547 */ /* 0x000fea000b800000 */
[----:B------:R-:W-:-:S03]  /*3010*/  UMOV UR7, 0xffffffff ;  /* 0xffffffff00077882 */ /* 0x000fc60000000000 */
[----:B------:R-:W-:Y:S05]  /*3020*/  BRA.DIV UR7, `(.L_x_63) ;  /* 0x0000005a07c07947 */ /* 0x000fea000b800000 */
[----:B------:R-:W-:-:S13]  /*3030*/  ELECT P6, URZ, PT ;  /* 0x0000000000ff782f */ /* 0x000fda00038c0000 */
.L_x_163:
[----:B------:R-:W-:Y:S05]  /*3040*/  @!P6 BRA `(.L_x_62) ;  /* 0x00000000005ce947 */ /* 0x000fea0003800000 */
[----:B-1----:R-:W1:Y:S02]  /*3050*/  LDS R3, [UR6+0x10] ;  /* 0x00001006ff037984 */ /* 0x002e640008000800 */
[----:B-1----:R-:W-:-:S04]  /*3060*/  SHF.L.U32 R3, R3, 0x1f, RZ ;  /* 0x0000001f03037819 */ /* 0x002fc800000006ff */
[----:B------:R-:W1:Y:S02]  /*3070*/  SYNCS.PHASECHK.TRANS64.TRYWAIT P0, [UR6+0x8], R3 ;  /* 0x00000803ff0075a7 */ /* 0x000e640008001106 */
[----:B-1----:R-:W-:Y:S05]  /*3080*/  @P0 BRA `(.L_x_64) ;  /* 0x0000000000080947 */ /* 0x002fea0003800000 */
[----:B------:R-:W1:Y:S02]  /*3090*/  SYNCS.PHASECHK.TRANS64.TRYWAIT P0, [UR6+0x8], R3 ;  /* 0x00000803ff0075a7 */ /* 0x000e640008001106 */
[----:B-1----:R-:W-:Y:S05]  /*30a0*/  @!P0 BRA `(.L_x_65) ;  /* 0x0000005800c08947 */ /* 0x002fea0003800000 */
.L_x_64:
[----:B------:R-:W2:Y:S01]  /*30b0*/  LDS R5, [UR37+0x130] ;  /* 0x00013025ff057984 */ /* 0x000ea20008000800 */
[----:B-1----:R-:W-:Y:S02]  /*30c0*/  HFMA2 R2, -RZ, RZ, 0, 5.9604644775390625e-08 ;  /* 0x00000001ff027431 */ /* 0x002fe400000001ff */
[----:B------:R-:W-:Y:S01]  /*30d0*/  IMAD.MOV.U32 R3, RZ, RZ, 0xffff ;  /* 0x0000ffffff037424 */ /* 0x000fe200078e00ff */
[----:B------:R-:W-:Y:S01]  /*30e0*/  UPRMT UR7, UR4, 0x654, UR8 ;  /* 0x0000065404077896 */ /* 0x000fe20008000008 */
[----:B--2---:R-:W-:-:S03]  /*30f0*/  IMAD.SHL.U32 R4, R5, 0x20, RZ ;  /* 0x0000002005047824 */ /* 0x004fc600078e00ff */
[-C--:B------:R-:W-:Y:S02]  /*3100*/  SHF.L.U32 R3, R3, R5.reuse, RZ ;  /* 0x0000000503037219 */ /* 0x080fe400000006ff */
[----:B------:R-:W-:Y:S01]  /*3110*/  SHF.L.U32 R5, R2, R5, RZ ;  /* 0x0000000502057219 */ /* 0x000fe200000006ff */
[----:B------:R2:W-:Y:S04]  /*3120*/  STS [UR37+0x130], R4 ;  /* 0x00013004ff007988 */ /* 0x0005e80008000825 */
[----:B------:R2:W-:Y:S04]  /*3130*/  ATOMS.OR RZ, [UR6+0x14], R3 ;  /* 0x00001403ffff798c */ /* 0x0005e8000b000006 */
[----:B------:R2:W-:Y:S01]  /*3140*/  ATOMS.OR RZ, [UR6+0x18], R5 ;  /* 0x00001805ffff798c */ /* 0x0005e2000b000006 */
[----:B------:R-:W-:Y:S03]  /*3150*/  SYNCS.ARRIVE.TRANS64.RED.A1T0 RZ, [UR7], RZ ;  /* 0x000000ffffff79a7 */ /* 0x000fe60008100407 */
[----:B------:R2:W-:Y:S01]  /*3160*/  ATOMS.XOR RZ, [UR6+0x10], R2 ;  /* 0x00001002ffff798c */ /* 0x0005e2000b800006 */
[----:B------:R-:W-:Y:S05]  /*3170*/  BRA `(.L_x_62) ;  /* 0x0000000000107947 */ /* 0x000fea0003800000 */
.L_x_55:
[----:B------:R-:W-:-:S05]  /*3180*/  MOV R2, 0xffffffff ;  /* 0xffffffff00027802 */ /* 0x000fca0000000f00 */
[----:B------:R1:W-:Y:S02]  /*3190*/  STS [UR37+0x130], R2 ;  /* 0x00013002ff007988 */ /* 0x0003e40008000825 */
[----:B-1----:R-:W-:Y:S02]  /*31a0*/  MOV R2, 0x31c0 ;  /* 0x000031c000027802 */ /* 0x002fe40000000f00 */
[----:B-----5:R-:W-:Y:S05]  /*31b0*/  CALL.REL.NOINC `($__internal_1_$__cuda_sm10x_tcgen05_guardrail_trap_phase_invalid_during_alloc) ;  /* 0x0000006000947944 */ /* 0x020fea0003c00000 */
.L_x_62:
[----:B------:R-:W-:Y:S05]  /*31c0*/  WARPSYNC.ALL ;  /* 0x0000000000007948 */ /* 0x000fea0003800000 */
[----:B------:R-:W3:Y:S01]  /*31d0*/  S2UR UR7, SR_CgaCtaId ;  /* 0x00000000000779c3 */ /* 0x000ee20000008800 */
[----:B------:R-:W-:Y:S01]  /*31e0*/  UMOV UR6, 0x400 ;  /* 0x0000040000067882 */ /* 0x000fe20000000000 */
[----:B------:R-:W-:-:S06]  /*31f0*/  NOP ;  /* 0x0000000000007918 */ /* 0x000fcc0000000000 */
[----:B------:R-:W-:Y:S06]  /*3200*/  BAR.ARV 0x6, 0xa0 ;  /* 0x0182800000007b1d */ /* 0x000fec0000002000 */
[----:B------:R-:W4:Y:S01]  /*3210*/  LDCU UR8, c[0x0][0x38c] ;  /* 0x00007180ff0877ac */ /* 0x000f220008000800 */
[----:B------:R-:W-:Y:S01]  /*3220*/  LOP3.LUT R0, R0, 0xffff, RZ, 0xc0, !PT ;  /* 0x0000ffff00007812 */ /* 0x000fe200078ec0ff */
[----:B-1----:R-:W-:Y:S01]  /*3230*/  IMAD.MOV.U32 R9, RZ, RZ, 0x1 ;  /* 0x00000001ff097424 */ /* 0x002fe200078e00ff */
[----:B------:R-:W-:Y:S01]  /*3240*/  LOP3.LUT R8, R8, 0xffff, RZ, 0xc0, !PT ;  /* 0x0000ffff08087812 */ /* 0x000fe200078ec0ff */
[----:B------:R-:W-:Y:S01]  /*3250*/  UMOV UR18, URZ ;  /* 0x000000ff00127c82 */ /* 0x000fe20008000000 */
[----:B------:R-:W-:Y:S01]  /*3260*/  R2UR UR11, R0 ;  /* 0x00000000000b72ca */ /* 0x000fe200000e0000 */
[----:B------:R-:W-:Y:S01]  /*3270*/  UMOV UR17, URZ ;  /* 0x000000ff00117c82 */ /* 0x000fe20008000000 */
[----:B------:R-:W-:Y:S01]  /*3280*/  R2UR UR12, R8 ;  /* 0x00000000080c72ca */ /* 0x000fe200000e0000 */
[----:B------:R-:W-:Y:S01]  /*3290*/  IMAD.MOV.U32 R8, RZ, RZ, RZ ;  /* 0x000000ffff087224 */ /* 0x000fe200078e00ff */
[----:B------:R-:W-:Y:S01]  /*32a0*/  UMOV UR16, URZ ;  /* 0x000000ff00107c82 */ /* 0x000fe20008000000 */
[----:B---3--:R-:W-:-:S02]  /*32b0*/  ULEA UR7, UR7, UR6, 0x18 ;  /* 0x0000000607077291 */ /* 0x008fc4000f8ec0ff */
[----:B------:R-:W-:Y:S02]  /*32c0*/  UISETP.NE.AND UP2, UPT, UR5, URZ, UPT ;  /* 0x000000ff0500728c */ /* 0x000fe4000bf45270 */
[----:B------:R-:W-:Y:S02]  /*32d0*/  UIADD3 UR13, UPT, UPT, UR7, 0x4300, URZ ;  /* 0x00004300070d7890 */ /* 0x000fe4000fffe0ff */
[----:B------:R-:W-:Y:S02]  /*32e0*/  UIADD3 UR20, UPT, UPT, UR7, 0xa300, URZ ;  /* 0x0000a30007147890 */ /* 0x000fe4000fffe0ff */
[----:B----4-:R-:W-:Y:S01]  /*32f0*/  UIADD3 UR8, UPT, UPT, UR8, 0x3f, URZ ;  /* 0x0000003f08087890 */ /* 0x010fe2000fffe0ff */
[----:B--2---:R-:W1:Y:S01]  /*3300*/  LDS R2, [UR7+0x130] ;  /* 0x00013007ff027984 */ /* 0x004e620008000800 */
[----:B------:R-:W-:Y:S02]  /*3310*/  USHF.R.U32.HI UR13, URZ, 0x4, UR13 ;  /* 0x00000004ff0d7899 */ /* 0x000fe4000801160d */
[----:B------:R-:W-:-:S02]  /*3320*/  USHF.R.S32.HI UR6, URZ, 0x1f, UR8 ;  /* 0x0000001fff067899 */ /* 0x000fc40008011408 */
[----:B------:R-:W-:Y:S02]  /*3330*/  USHF.R.U32.HI UR20, URZ, 0x4, UR20 ;  /* 0x00000004ff147899 */ /* 0x000fe40008011614 */
[----:B------:R-:W-:Y:S02]  /*3340*/  ULEA.HI UR6, UR6, UR8, URZ, 0x6 ;  /* 0x0000000806067291 */ /* 0x000fe4000f8f30ff */
[----:B------:R-:W-:Y:S02]  /*3350*/  ULOP3.LUT UR13, UR13, 0x3fff, URZ, 0xc0, !UPT ;  /* 0x00003fff0d0d7892 */ /* 0x000fe4000f8ec0ff */
[----:B------:R-:W-:Y:S01]  /*3360*/  USHF.R.S32.HI UR6, URZ, 0x6, UR6 ;  /* 0x00000006ff067899 */ /* 0x000fe20008011406 */
[----:B------:R-:W-:Y:S01]  /*3370*/  UMOV UR28, 0x0 ;  /* 0x00000000001c7882 */ /* 0x000fe20000000000 */
[----:B------:R-:W-:Y:S02]  /*3380*/  UMOV UR29, 0x8210010 ;  /* 0x08210010001d7882 */ /* 0x000fe40000000000 */
[----:B------:R-:W-:-:S02]  /*3390*/  UISETP.LT.AND UP0, UPT, UR6, 0x1, UPT ;  /* 0x000000010600788c */ /* 0x000fc4000bf01270 */
[----:B------:R-:W-:Y:S02]  /*33a0*/  ULOP3.LUT UR20, UR20, 0x3fff, URZ, 0xc0, !UPT ;  /* 0x00003fff14147892 */ /* 0x000fe4000f8ec0ff */
[----:B------:R-:W-:Y:S02]  /*33b0*/  ULOP3.LUT UR13, UR13, 0x10000, URZ, 0xfc, !UPT ;  /* 0x000100000d0d7892 */ /* 0x000fe4000f8efcff */
[----:B------:R-:W-:Y:S01]  /*33c0*/  USEL UR19, UR6, 0x1, !UP0 ;  /* 0x0000000106137887 */ /* 0x000fe2000c000000 */
[----:B------:R-:W-:Y:S01]  /*33d0*/  UMOV UR26, 0x0 ;  /* 0x00000000001a7882 */ /* 0x000fe20000000000 */
[----:B------:R-:W-:Y:S01]  /*33e0*/  UMOV UR27, 0x8210010 ;  /* 0x08210010001b7882 */ /* 0x000fe20000000000 */
[----:B------:R-:W-:Y:S01]  /*33f0*/  UMOV UR24, 0x0 ;  /* 0x0000000000187882 */ /* 0x000fe20000000000 */
[----:B------:R-:W-:Y:S01]  /*3400*/  UMOV UR25, 0x8210010 ;  /* 0x0821001000197882 */ /* 0x000fe20000000000 */
[----:B------:R-:W-:Y:S01]  /*3410*/  UMOV UR22, 0x0 ;  /* 0x0000000000167882 */ /* 0x000fe20000000000 */
[----:B------:R-:W-:Y:S01]  /*3420*/  UMOV UR23, 0x8210010 ;  /* 0x0821001000177882 */ /* 0x000fe20000000000 */
[----:B-1----:R-:W-:-:S02]  /*3430*/  R2UR UR21, R2 ;  /* 0x00000000021572ca */ /* 0x002fc400000e0000 */
[----:B------:R-:W-:-:S13]  /*3440*/  CS2R R2, SRZ ;  /* 0x0000000000027805 */ /* 0x000fda000001ff00 */
.L_x_73:
[C---:B------:R-:W-:Y:S02]  /*3450*/  LEA R0, R8.reuse, UR7, 0x3 ;  /* 0x0000000708007c11 */ /* 0x040fe4000f8e18ff */
[----:B------:R-:W-:Y:S02]  /*3460*/  SHF.L.U32 R5, R3, 0x1f, RZ ;  /* 0x0000001f03057819 */ /* 0x000fe400000006ff */
[----:B------:R-:W-:Y:S02]  /*3470*/  LEA R4, R8, UR7, 0x4 ;  /* 0x0000000708047c11 */ /* 0x000fe4000f8e20ff */
[----:B------:R-:W1:Y:S02]  /*3480*/  SYNCS.PHASECHK.TRANS64.TRYWAIT P0, [R0+URZ+0x80], R5 ;  /* 0x00008005000075a7 */ /* 0x000e6400080011ff */
[----:B-1-34-:R-:W-:Y:S05]  /*3490*/  @!P0 BRA `(.L_x_66) ;  /* 0x0000005400dc8947 */ /* 0x01afea0003800000 */
.L_x_164:
[----:B-1----:R-:W1:Y:S01]  /*34a0*/  LDS.128 R4, [R4+0x110] ;  /* 0x0001100004047984 */ /* 0x002e620000000c00 */
[----:B------:R-:W-:Y:S02]  /*34b0*/  VIADD R0, R0, 0x90 ;  /* 0x0000009000007836 */ /* 0x000fe40000000000 */
[----:B------:R-:W-:Y:S01]  /*34c0*/  VIADD R8, R8, 0x1 ;  /* 0x0000000108087836 */ /* 0x000fe20000000000 */
[----:B------:R-:W-:Y:S01]  /*34d0*/  @!PT LDS RZ, [RZ] ;  /* 0x00000000fffff984 */ /* 0x000fe20000000800 */
[----:B------:R-:W-:Y:S01]  /*34e0*/  @!PT LDS RZ, [RZ] ;  /* 0x00000000fffff984 */ /* 0x000fe20000000800 */
[----:B------:R-:W-:Y:S01]  /*34f0*/  @!PT LDS RZ, [RZ] ;  /* 0x00000000fffff984 */ /* 0x000fe20000000800 */
[----:B------:R-:W-:Y:S01]  /*3500*/  @!PT LDS RZ, [RZ] ;  /* 0x00000000fffff984 */ /* 0x000fe20000000800 */
[----:B------:R2:W-:Y:S06]  /*3510*/  MEMBAR.ALL.CTA ;  /* 0x0000000000007992 */ /* 0x0005ec0000008000 */
[----:B--2---:R-:W2:Y:S01]  /*3520*/  FENCE.VIEW.ASYNC.S ;  /* 0x00000000000073c6 */ /* 0x004ea20000000000 */
[----:B------:R-:W-:-:S04]  /*3530*/  PRMT R0, RZ, 0x654, R0 ;  /* 0x00000654ff007816 */ /* 0x000fc80000000000 */
[----:B--2---:R2:W-:Y:S01]  /*3540*/  SYNCS.ARRIVE.TRANS64.RED.A1T0 RZ, [R0+URZ], RZ ;  /* 0x000000ff00ff79a7 */ /* 0x0045e200081004ff */
[----:B-1----:R-:W-:Y:S01]  /*3550*/  LOP3.LUT P1, RZ, R6, 0x1, RZ, 0xc0, !PT ;  /* 0x0000000106ff7812 */ /* 0x002fe2000782c0ff */
[----:B--2---:R-:W-:-:S12]  /*3560*/  BRA.U UP2, `(.L_x_67) ;  /* 0x0000000502087547 */ /* 0x004fd8000b800000 */
[----:B------:R-:W1:Y:S01]  /*3570*/  LDCU UR8, c[0x0][0x38c] ;  /* 0x00007180ff0877ac */ /* 0x000e620008000800 */
[----:B------:R-:W-:Y:S02]  /*3580*/  PLOP3.LUT P2, PT, PT, PT, PT, 0x80, 0x8 ;  /* 0x000000000008781c */ /* 0x000fe40003f4f070 */
[----:B------:R-:W-:Y:S01]  /*3590*/  SHF.L.U32 R5, R9, 0x1f, RZ ;  /* 0x0000001f09057819 */ /* 0x000fe200000006ff */
[----:B------:R-:W-:Y:S02]  /*35a0*/  ULEA UR9, UR18, UR7, 0x3 ;  /* 0x0000000712097291 */ /* 0x000fe4000f8e18ff */
[----:B------:R-:W-:Y:S02]  /*35b0*/  ULEA UR10, UR18, UR21, 0x6 ;  /* 0x00000015120a7291 */ /* 0x000fe4000f8e30ff */
[----:B-1----:R-:W-:-:S06]  /*35c0*/  UISETP.GE.AND UP0, UPT, UR8, 0x1, UPT ;  /* 0x000000010800788c */ /* 0x002fcc000bf06270 */
[----:B------:R-:W-:-:S05]  /*35d0*/  PLOP3.LUT P0, PT, PT, PT, UP0, 0x80, 0x8 ;  /* 0x000000000008781c */ /* 0x000fca0003f0f008 */
[----:B------:R-:W-:-:S08]  /*35e0*/  @UP0 ULEA UR8, UR17, UR7, 0x3 ;  /* 0x0000000711080291 */ /* 0x000fd0000f8e18ff */
[----:B------:R-:W-:-:S04]  /*35f0*/  @P0 SHF.L.U32 R0, R2, 0x1f, RZ ;  /* 0x0000001f02000819 */ /* 0x000fc800000006ff */
[----:B------:R1:W2:Y:S01]  /*3600*/  @P0 SYNCS.PHASECHK.TRANS64.TRYWAIT P2, [UR8], R0 ;  /* 0x00000000ff0005a7 */ /* 0x0002a20008041108 */
[----:B------:R-:W3:Y:S02]  /*3610*/  SYNCS.PHASECHK.TRANS64.TRYWAIT P0, [UR9+0xc0], R5 ;  /* 0x0000c005ff0075a7 */ /* 0x000ee40008001109 */
[----:B-123--:R-:W-:Y:S05]  /*3620*/  @!P0 BRA `(.L_x_68) ;  /* 0x00000054008c8947 */ /* 0x00efea0003800000 */
.L_x_166:
[----:B------:R-:W-:Y:S01]  /*3630*/  UMOV UR15, UR16 ;  /* 0x00000010000f7c82 */ /* 0x000fe20008000000 */
[----:B------:R-:W-:Y:S05]  /*3640*/  BRA.U !UP0, `(.L_x_69) ;  /* 0x0000000108c07547 */ /* 0x000fea000b800000 */
[----:B------:R-:W-:Y:S02]  /*3650*/  UIADD3 UR15, UPT, UPT, UR19, UR16, URZ ;  /* 0x00000010130f7290 */ /* 0x000fe4000fffe0ff */
[----:B------:R-:W-:Y:S01]  /*3660*/  UPLOP3.LUT UP3, UPT, UPT, UPT, UPT, 0x40, 0x4 ;  /* 0x000000000004789c */ /* 0x000fe20003f6e870 */
[----:B------:R-:W-:Y:S01]  /*3670*/  UMOV UR14, UR6 ;  /* 0x00000006000e7c82 */ /* 0x000fe20008000000 */
[----:B------:R-:W-:-:S09]  /*3680*/  UMOV UR46, UR17 ;  /* 0x00000011002e7c82 */ /* 0x000fd20008000000 */
.L_x_72:
[----:B--2---:R-:W-:Y:S01]  /*3690*/  ULEA UR8, UR46, UR7, 0x3 ;  /* 0x000000072e087291 */ /* 0x004fe2000f8e18ff */
[----:B---3--:R-:W-:Y:S11]  /*36a0*/  @P2 BRA `(.L_x_70) ;  /* 0x00000000000c2947 */ /* 0x008ff60003800000 */
[----:B-1----:R-:W-:Y:S04]  /*36b0*/  SHF.L.U32 R5, R2, 0x1f, RZ ;  /* 0x0000001f02057819 */ /* 0x002fe800000006ff */
[----:B------:R-:W1:Y:S02]  /*36c0*/  SYNCS.PHASECHK.TRANS64.TRYWAIT P0, [UR8], R5 ;  /* 0x00000005ff0075a7 */ /* 0x000e640008001108 */
[----:B-1----:R-:W-:Y:S05]  /*36d0*/  @!P0 BRA `(.L_x_71) ;  /* 0x0000005400788947 */ /* 0x002fea0003800000 */
.L_x_70:
[----:B------:R-:W-:Y:S01]  /*36e0*/  UISETP.NE.AND UP0, UPT, UR14, 0x1, UPT ;  /* 0x000000010e00788c */ /* 0x000fe2000bf05270 */
[----:B------:R-:W-:Y:S01]  /*36f0*/  PLOP3.LUT P2, PT, PT, PT, PT, 0x80, 0x8 ;  /* 0x000000000008781c */ /* 0x000fe20003f4f070 */
[----:B------:R-:W-:Y:S02]  /*3700*/  UIADD3 UR17, UPT, UPT, UR46, 0x1, URZ ;  /* 0x000000012e117890 */ /* 0x000fe4000fffe0ff */
[----:B------:R-:W-:Y:S02]  /*3710*/  ULEA UR32, UR46, UR20, 0x9 ;  /* 0x000000142e207291 */ /* 0x000fe4000f8e48ff */
[----:B------:R-:W-:Y:S01]  /*3720*/  UISETP.NE.AND UP1, UPT, UR17, 0x3, UPT ;  /* 0x000000031100788c */ /* 0x000fe2000bf25270 */
[----:B------:R-:W-:Y:S01]  /*3730*/  PLOP3.LUT P0, PT, PT, PT, UP0, 0x80, 0x8 ;  /* 0x000000000008781c */ /* 0x000fe20003f0f008 */
[----:B------:R-:W-:Y:S02]  /*3740*/  UIADD3 UR44, UPT, UPT, UR32, 0x80, URZ ;  /* 0x00000080202c7890 */ /* 0x000fe4000fffe0ff */
[----:B------:R-:W-:Y:S02]  /*3750*/  USEL UR31, URZ, 0x1, UP1 ;  /* 0x00000001ff1f7887 */ /* 0x000fe40008800000 */
[----:B------:R-:W-:Y:S02]  /*3760*/  USEL UR17, UR17, URZ, UP1 ;  /* 0x000000ff11117287 */ /* 0x000fe40008800000 */
[----:B------:R-:W-:Y:S02]  /*3770*/  UIADD3 UR40, UPT, UPT, UR32, 0x100, URZ ;  /* 0x0000010020287890 */ /* 0x000fe4000fffe0ff */
[----:B------:R-:W-:Y:S01]  /*3780*/  @UP0 ULEA UR30, UR17, UR7, 0x3 ;  /* 0x00000007111e0291 */ /* 0x000fe2000f8e18ff */
[----:B------:R-:W-:Y:S01]  /*3790*/  LOP3.LUT R2, R2, UR31, RZ, 0x3c, !PT ;  /* 0x0000001f02027c12 */ /* 0x000fe2000f8e3cff */
[----:B------:R-:W-:Y:S02]  /*37a0*/  UIADD3 UR36, UPT, UPT, UR32, 0x180, URZ ;  /* 0x0000018020247890 */ /* 0x000fe4000fffe0ff */
[----:B------:R-:W-:Y:S01]  /*37b0*/  UIADD3 UR8, UPT, UPT, UR8, 0x18, URZ ;  /* 0x0000001808087890 */ /* 0x000fe2000fffe0ff */
[----:B-1----:R-:W-:Y:S01]  /*37c0*/  @P0 SHF.L.U32 R0, R2, 0x1f, RZ ;  /* 0x0000001f02000819 */ /* 0x002fe200000006ff */
[----:B------:R-:W-:Y:S02]  /*37d0*/  UIADD3 UR16, UPT, UPT, UR16, 0x1, URZ ;  /* 0x0000000110107890 */ /* 0x000fe4000fffe0ff */
[----:B------:R-:W-:Y:S01]  /*37e0*/  UIADD3 UR14, UPT, UPT, UR14, -0x1, URZ ;  /* 0xffffffff0e0e7890 */ /* 0x000fe2000fffe0ff */
[----:B------:R2:W3:Y:S01]  /*37f0*/  @P0 SYNCS.PHASECHK.TRANS64.TRYWAIT P2, [UR30], R0 ;  /* 0x00000000ff0005a7 */ /* 0x0004e2000804111e */
[----:B------:R-:W-:Y:S02]  /*3800*/  ULEA UR30, UR46, UR13, 0x9 ;  /* 0x0000000d2e1e7291 */ /* 0x000fe4000f8e48ff */
[----:B------:R-:W-:Y:S02]  /*3810*/  UISETP.NE.AND UP0, UPT, UR16, UR15, UPT ;  /* 0x0000000f1000728c */ /* 0x000fe4000bf05270 */
[----:B------:R-:W-:Y:S02]  /*3820*/  UIADD3 UR42, UPT, UPT, UR30, 0x2, URZ ;  /* 0x000000021e2a7890 */ /* 0x000fe4000fffe0ff */
[----:B------:R-:W-:Y:S02]  /*3830*/  UIADD3 UR38, UPT, UPT, UR30, 0x4, URZ ;  /* 0x000000041e267890 */ /* 0x000fe4000fffe0ff */
[----:B------:R-:W-:Y:S01]  /*3840*/  UIADD3 UR34, UPT, UPT, UR30, 0x6, URZ ;  /* 0x000000061e227890 */ /* 0x000fe2000fffe0ff */
[----:B------:R-:W-:Y:S01]  /*3850*/  UMOV UR33, 0x40004040 ;  /* 0x4000404000217882 */ /* 0x000fe20000000000 */
[----:B------:R-:W-:Y:S01]  /*3860*/  UMOV UR31, 0x40004040 ;  /* 0x40004040001f7882 */ /* 0x000fe20000000000 */
[----:B------:R-:W-:Y:S01]  /*3870*/  UMOV UR45, 0x40004040 ;  /* 0x40004040002d7882 */ /* 0x000fe20000000000 */
[----:B------:R2:W-:Y:S01]  /*3880*/  UTCHMMA.2CTA gdesc[UR30], gdesc[UR32], tmem[UR10], tmem[UR28], idesc[UR29], UP3 ;  /* 0x00ff1c201e0075ea */ /* 0x0005e20009a0000a */
[----:B------:R-:W-:Y:S01]  /*3890*/  UPLOP3.LUT UP3, UPT, UPT, UPT, UPT, 0x80, 0x8 ;  /* 0x000000000008789c */ /* 0x000fe20003f6f070 */
[----:B------:R-:W-:Y:S01]  /*38a0*/  UMOV UR43, 0x40004040 ;  /* 0x40004040002b7882 */ /* 0x000fe20000000000 */
[----:B------:R-:W-:Y:S01]  /*38b0*/  UMOV UR41, 0x40004040 ;  /* 0x4000404000297882 */ /* 0x000fe20000000000 */
[----:B------:R2:W-:Y:S01]  /*38c0*/  UTCHMMA.2CTA gdesc[UR42], gdesc[UR44], tmem[UR10], tmem[UR26], idesc[UR27], UPT ;  /* 0x00ff1a2c2a0075ea */ /* 0x0005e2000ba0000a */
[----:B------:R-:W-:Y:S01]  /*38d0*/  UMOV UR39, 0x40004040 ;  /* 0x4000404000277882 */ /* 0x000fe20000000000 */
[----:B------:R-:W-:Y:S01]  /*38e0*/  UMOV UR37, 0x40004040 ;  /* 0x4000404000257882 */ /* 0x000fe20000000000 */
[----:B------:R-:W-:Y:S01]  /*38f0*/  UMOV UR35, 0x40004040 ;  /* 0x4000404000237882 */ /* 0x000fe20000000000 */
[----:B------:R2:W-:Y:S01]  /*3900*/  UTCHMMA.2CTA gdesc[UR38], gdesc[UR40], tmem[UR10], tmem[UR24], idesc[UR25], UPT ;  /* 0x00ff1828260075ea */ /* 0x0005e2000ba0000a */
[----:B------:R2:W-:Y:S01]  /*3910*/  UTCHMMA.2CTA gdesc[UR34], gdesc[UR36], tmem[UR10], tmem[UR22], idesc[UR23], UPT ;  /* 0x00ff1624220075ea */ /* 0x0005e2000ba0000a */
[----:B------:R2:W-:Y:S01]  /*3920*/  UTCBAR.2CTA.MULTICAST [UR8], URZ, UR12 ;  /* 0x000000ff080073e9 */ /* 0x0005e2000820080c */
[----:B------:R-:W-:Y:S01]  /*3930*/  UMOV UR46, UR17 ;  /* 0x00000011002e7c82 */ /* 0x000fe20008000000 */
[----:B------:R-:W-:Y:S05]  /*3940*/  BRA.U UP0, `(.L_x_72) ;  /* 0xfffffffd00507547 */ /* 0x000fea000b83ffff */
.L_x_69:
[----:B------:R-:W-:Y:S01]  /*3950*/  UIADD3 UR9, UPT, UPT, UR9, 0xa0, URZ ;  /* 0x000000a009097890 */ /* 0x000fe2000fffe0ff */
[----:B------:R-:W-:-:S08]  /*3960*/  UMOV UR16, UR15 ;  /* 0x0000000f00107c82 */ /* 0x000fd00008000000 */
[----:B------:R4:W-:Y:S01]  /*3970*/  UTCBAR.2CTA.MULTICAST [UR9], URZ, UR11 ;  /* 0x000000ff090073e9 */ /* 0x0009e2000820080b */
[----:B------:R-:W-:Y:S02]  /*3980*/  NOP ;  /* 0x0000000000007918 */ /* 0x000fe40000000000 */
.L_x_67:
[----:B------:R-:W-:Y:S01]  /*3990*/  UIADD3 UR18, UPT, UPT, UR18, 0x1, URZ ;  /* 0x0000000112127890 */ /* 0x000fe2000fffe0ff */
[----:B------:R-:W-:-:S03]  /*39a0*/  ISETP.NE.AND P0, PT, R8, 0x2, PT ;  /* 0x000000020800780c */ /* 0x000fc60003f05270 */
[----:B------:R-:W-:Y:S01]  /*39b0*/  UISETP.NE.AND UP0, UPT, UR18, 0x4, UPT ;  /* 0x000000041200788c */ /* 0x000fe2000bf05270 */
[----:B-12---:R-:W-:Y:S02]  /*39c0*/  SEL R0, RZ, 0x1, P0 ;  /* 0x00000001ff007807 */ /* 0x006fe40000000000 */
[----:B------:R-:W-:Y:S01]  /*39d0*/  SEL R8, R8, RZ, P0 ;  /* 0x000000ff08087207 */ /* 0x000fe20000000000 */
[----:B------:R-:W-:Y:S01]  /*39e0*/  USEL UR8, URZ, 0x1, UP0 ;  /* 0x00000001ff087887 */ /* 0x000fe20008000000 */
[----:B------:R-:W-:Y:S01]  /*39f0*/  LOP3.LUT R3, R3, R0, RZ, 0x3c, !PT ;  /* 0x0000000003037212 */ /* 0x000fe200078e3cff */
[----:B------:R-:W-:-:S04]  /*3a00*/  USEL UR18, UR18, URZ, UP0 ;  /* 0x000000ff12127287 */ /* 0x000fc80008000000 */
[----:B------:R-:W-:Y:S01]  /*3a10*/  LOP3.LUT R9, R9, UR8, RZ, 0x3c, !PT ;  /* 0x0000000809097c12 */ /* 0x000fe2000f8e3cff */
[----:B------:R-:W-:Y:S07]  /*3a20*/  @P1 BRA `(.L_x_73) ;  /* 0xfffffff800881947 */ /* 0x000fee000383ffff */
[----:B------:R-:W1:Y:S01]  /*3a30*/  S2UR UR6, SR_CgaCtaId ;  /* 0x00000000000679c3 */ /* 0x000e620000008800 */
[----:B------:R-:W-:Y:S01]  /*3a40*/  ELECT P0, URZ, PT ;  /* 0x0000000000ff782f */ /* 0x000fe20003800000 */
[----:B------:R-:W-:Y:S01]  /*3a50*/  HFMA2 R0, -RZ, RZ, 0, 5.9604644775390625e-08 ;  /* 0x00000001ff007431 */ /* 0x000fe200000001ff */
[----:B------:R-:W-:-:S05]  /*3a60*/  UMOV UR8, 0x40 ;  /* 0x0000004000087882 */ /* 0x000fca0000000000 */
[----:B------:R-:W-:Y:S01]  /*3a70*/  UVIRTCOUNT.DEALLOC.SMPOOL 0x80 ;  /* 0x000000800000784c */ /* 0x000fe20000000000 */
[----:B------:R-:W-:Y:S02]  /*3a80*/  UISETP.NE.AND UP0, UPT, UR5, URZ, UPT ;  /* 0x000000ff0500728c */ /* 0x000fe4000bf05270 */
[----:B-1----:R-:W-:-:S09]  /*3a90*/  ULEA UR6, UR6, UR8, 0x18 ;  /* 0x0000000806067291 */ /* 0x002fd2000f8ec0ff */
[----:B------:R1:W-:Y:S01]  /*3aa0*/  @P0 STS.U8 [UR6+0x1c], R0 ;  /* 0x00001c00ff000988 */ /* 0x0003e20008000006 */
[----:B------:R-:W-:Y:S05]  /*3ab0*/  BRA.U UP0, `(.L_x_74) ;  /* 0x0000000100a07547 */ /* 0x000fea000b800000 */
[----:B------:R-:W-:Y:S01]  /*3ac0*/  UIADD3 UR5, UPT, UPT, UR7, 0xc0, URZ ;  /* 0x000000c007057890 */ /* 0x000fe2000fffe0ff */
[----:B------:R-:W-:-:S03]  /*3ad0*/  SHF.L.U32 R3, R9, 0x1f, RZ ;  /* 0x0000001f09037819 */ /* 0x000fc600000006ff */
[----:B------:R-:W-:-:S09]  /*3ae0*/  ULEA UR8, UR18, UR5, 0x3 ;  /* 0x0000000512087291 */ /* 0x000fd2000f8e18ff */
[----:B------:R-:W2:Y:S02]  /*3af0*/  SYNCS.PHASECHK.TRANS64.TRYWAIT P0, [UR8], R3 ;  /* 0x00000003ff0075a7 */ /* 0x000ea40008001108 */
[----:B--2---:R-:W-:Y:S05]  /*3b00*/  @!P0 BRA `(.L_x_75) ;  /* 0x0000005000848947 */ /* 0x004fea0003800000 */
.L_x_169:
[----:B----4-:R-:W-:-:S04]  /*3b10*/  UIADD3 UR9, UPT, UPT, UR18, 0x1, URZ ;  /* 0x0000000112097890 */ /* 0x010fc8000fffe0ff */
        /* <DEDUP_REMOVED lines=8> */
.L_x_171:
        /* <DEDUP_REMOVED lines=9> */
.L_x_173:
[----:B------:R-:W-:-:S04]  /*3c30*/  UIADD3 UR9, UPT, UPT, UR9, 0x1, URZ ;  /* 0x0000000109097890 */ /* 0x000fc8000fffe0ff */
[----:B------:R-:W-:-:S04]  /*3c40*/  UISETP.NE.AND UP1, UPT, UR9, 0x4, UPT ;  /* 0x000000040900788c */ /* 0x000fc8000bf25270 */
[----:B------:R-:W-:Y:S02]  /*3c50*/  USEL UR8, URZ, 0x1, UP1 ;  /* 0x00000001ff087887 */ /* 0x000fe40008800000 */
[----:B------:R-:W-:-:S04]  /*3c60*/  USEL UR9, UR9, URZ, UP1 ;  /* 0x000000ff09097287 */ /* 0x000fc80008800000 */
[----:B------:R-:W-:Y:S01]  /*3c70*/  ULEA UR9, UR9, UR5, 0x3 ;  /* 0x0000000509097291 */ /* 0x000fe2000f8e18ff */
[----:B-1----:R-:W-:-:S04]  /*3c80*/  LOP3.LUT R3, R2, UR8, RZ, 0x3c, !PT ;  /* 0x0000000802037c12 */ /* 0x002fc8000f8e3cff */
[----:B------:R-:W-:Y:S01]  /*3c90*/  SHF.L.U32 R3, R3, 0x1f, RZ ;  /* 0x0000001f03037819 */ /* 0x000fe200000006ff */
[----:B------:R-:W-:-:S04]  /*3ca0*/  IMAD.U32 R0, RZ, RZ, UR9 ;  /* 0x00000009ff007e24 */ /* 0x000fc8000f8e00ff */
[----:B------:R1:W2:Y:S03]  /*3cb0*/  SYNCS.PHASECHK.TRANS64.TRYWAIT P0, [R0+URZ], R3 ;  /* 0x00000003000075a7 */ /* 0x0002a600080011ff */
[----:B--2---:R-:W-:Y:S05]  /*3cc0*/  @!P0 NANOSLEEP.SYNCS 0x989680 ;  /* 0x009896800000895d */ /* 0x004fea0003900000 */
[----:B------:R-:W2:Y:S02]  /*3cd0*/  @!P0 SYNCS.PHASECHK.TRANS64 P0, [R0+URZ], R3 ;  /* 0x00000003000085a7 */ /* 0x000ea400080010ff */
[----:B--2---:R-:W-:Y:S05]  /*3ce0*/  @P0 BRA `(.L_x_78) ;  /* 0x0000000000200947 */ /* 0x004fea0003800000 */
.L_x_79:
[----:B--2---:R2:W4:Y:S02]  /*3cf0*/  SYNCS.PHASECHK.TRANS64.TRYWAIT P0, [R0+URZ], R3 ;  /* 0x00000003000075a7 */ /* 0x00452400080011ff */
[----:B----4-:R-:W-:Y:S05]  /*3d00*/  @!P0 NANOSLEEP.SYNCS 0x989680 ;  /* 0x009896800000895d */ /* 0x010fea0003900000 */
[----:B------:R-:W4:Y:S02]  /*3d10*/  @!P0 SYNCS.PHASECHK.TRANS64 P0, [R0+URZ], R3 ;  /* 0x00000003000085a7 */ /* 0x000f2400080010ff */
[----:B----4-:R-:W-:Y:S05]  /*3d20*/  @!P0 BRA `(.L_x_79) ;  /* 0xfffffffc00f08947 */ /* 0x010fea000383ffff */
[----:B------:R-:W-:Y:S05]  /*3d30*/  BRA `(.L_x_78) ;  /* 0x00000000000c7947 */ /* 0x000fea0003800000 */
.L_x_74:
[----:B------:R-:W-:-:S04]  /*3d40*/  UIADD3 UR5, UPT, UPT, UR7, 0x100, URZ ;  /* 0x0000010007057890 */ /* 0x000fc8000fffe0ff */
[----:B------:R-:W-:-:S09]  /*3d50*/  UPRMT UR5, UR4, 0x654, UR5 ;  /* 0x0000065404057896 */ /* 0x000fd20008000005 */
[----:B------:R-:W-:Y:S03]  /*3d60*/  SYNCS.ARRIVE.TRANS64.RED.A1T0 RZ, [UR5], RZ ;  /* 0x000000ffffff79a7 */ /* 0x000fe60008100405 */
.L_x_78:
[----:B-12---:R-:W-:Y:S01]  /*3d70*/  SHF.L.U32 R3, RZ, 0x1f, RZ ;  /* 0x0000001fff037819 */ /* 0x006fe200000006ff */
[----:B------:R-:W-:Y:S01]  /*3d80*/  UIADD3 UR5, UPT, UPT, UR7, 0x100, URZ ;  /* 0x0000010007057890 */ /* 0x000fe2000fffe0ff */
[----:B------:R-:W-:Y:S02]  /*3d90*/  PLOP3.LUT P0, PT, PT, PT, UP0, 0x80, 0x8 ;  /* 0x000000000008781c */ /* 0x000fe40003f0f008 */
[----:B------:R-:W1:Y:S02]  /*3da0*/  SYNCS.PHASECHK.TRANS64.TRYWAIT P1, [UR7+0x100], R3 ;  /* 0x00010003ff0075a7 */ /* 0x000e640008021107 */
[----:B-1----:R-:W-:Y:S09]  /*3db0*/  @!P1 BRA `(.L_x_80) ;  /* 0x0000005000209947 */ /* 0x002ff20003800000 */
.L_x_175:
[----:B------:R-:W-:Y:S01]  /*3dc0*/  @!UP0 UPRMT UR5, UR4, 0x654, UR5 ;  /* 0x0000065404058896 */ /* 0x000fe20008000005 */
[----:B------:R-:W-:Y:S02]  /*3dd0*/  UMOV UR8, 0xffff ;  /* 0x0000ffff00087882 */ /* 0x000fe40000000000 */
[----:B------:R-:W-:-:S06]  /*3de0*/  UMOV UR4, 0x1 ;  /* 0x0000000100047882 */ /* 0x000fcc0000000000 */
[----:B------:R-:W-:Y:S01]  /*3df0*/  @!P0 SYNCS.ARRIVE.TRANS64.RED.A1T0 RZ, [UR5], RZ ;  /* 0x000000ffffff89a7 */ /* 0x000fe20008100405 */
[----:B------:R-:W-:Y:S01]  /*3e00*/  NOP ;  /* 0x0000000000007918 */ /* 0x000fe20000000000 */
[----:B-1----:R-:W1:Y:S01]  /*3e10*/  LDS R0, [UR6+0x14] ;  /* 0x00001406ff007984 */ /* 0x002e620008000800 */
[----:B------:R-:W-:-:S04]  /*3e20*/  ULOP3.LUT UR5, UR21, 0xffff, URZ, 0xc0, !UPT ;  /* 0x0000ffff15057892 */ /* 0x000fc8000f8ec0ff */
[----:B------:R-:W-:-:S04]  /*3e30*/  USHF.R.U32.HI UR5, URZ, 0x5, UR5 ;  /* 0x00000005ff057899 */ /* 0x000fc80008011605 */
[----:B------:R-:W-:Y:S02]  /*3e40*/  USHF.L.U32 UR8, UR8, UR5, URZ ;  /* 0x0000000508087299 */ /* 0x000fe400080006ff */
[----:B------:R-:W-:-:S04]  /*3e50*/  USHF.L.U32 UR4, UR4, UR5, URZ ;  /* 0x0000000504047299 */ /* 0x000fc800080006ff */
[----:B-1----:R-:W-:-:S04]  /*3e60*/  LOP3.LUT R0, R0, UR8, RZ, 0xc0, !PT ;  /* 0x0000000800007c12 */ /* 0x002fc8000f8ec0ff */
[----:B------:R-:W-:-:S13]  /*3e70*/  ISETP.NE.AND P0, PT, R0, UR8, PT ;  /* 0x0000000800007c0c */ /* 0x000fda000bf05270 */
[----:B------:R-:W-:Y:S05]  /*3e80*/  @P0 BRA `(.L_x_81) ;  /* 0x0000000000580947 */ /* 0x000fea0003800000 */
[----:B------:R-:W1:Y:S02]  /*3e90*/  LDS R0, [UR6+0x18] ;  /* 0x00001806ff007984 */ /* 0x000e640008000800 */
[----:B-1----:R-:W-:-:S04]  /*3ea0*/  LOP3.LUT R0, R0, UR4, RZ, 0xc0, !PT ;  /* 0x0000000400007c12 */ /* 0x002fc8000f8ec0ff */
[----:B------:R-:W-:-:S13]  /*3eb0*/  ISETP.NE.AND P0, PT, R0, UR4, PT ;  /* 0x0000000400007c0c */ /* 0x000fda000bf05270 */
[----:B------:R-:W-:Y:S05]  /*3ec0*/  @P0 BRA `(.L_x_82) ;  /* 0x00000000003c0947 */ /* 0x000fea0003800000 */
[----:B------:R-:W1:Y:S01]  /*3ed0*/  S2R R2, SR_LANEID ;  /* 0x0000000000027919 */ /* 0x000e620000000000 */
[----:B------:R-:W-:Y:S01]  /*3ee0*/  ULOP3.LUT UR8, URZ, UR8, URZ, 0x33, !UPT ;  /* 0x00000008ff087292 */ /* 0x000fe2000f8e33ff */
[----:B------:R-:W-:Y:S01]  /*3ef0*/  LOP3.LUT R4, RZ, UR4, RZ, 0x33, !PT ;  /* 0x00000004ff047c12 */ /* 0x000fe2000f8e33ff */
[----:B------:R-:W-:Y:S02]  /*3f00*/  VOTEU.ANY UR7, UPT, PT ;  /* 0x0000000000077886 */ /* 0x000fe400038e0100 */
[----:B------:R-:W-:Y:S01]  /*3f10*/  UFLO.U32 UR7, UR7 ;  /* 0x00000007000772bd */ /* 0x000fe200080e0000 */
[----:B------:R-:W2:Y:S01]  /*3f20*/  REDUX UR4, R4 ;  /* 0x00000000040473c4 */ /* 0x000ea20000000000 */
[----:B------:R-:W-:-:S06]  /*3f30*/  IMAD.U32 R0, RZ, RZ, UR8 ;  /* 0x00000008ff007e24 */ /* 0x000fcc000f8e00ff */
[----:B------:R1:W-:Y:S01]  /*3f40*/  UTCATOMSWS.AND URZ, UR8 ;  /* 0x0000000800ff79e3 */ /* 0x0003e20008000000 */
[----:B------:R-:W3:Y:S01]  /*3f50*/  REDUX UR5, R0 ;  /* 0x00000000000573c4 */ /* 0x000ee20000000000 */
[----:B-1----:R-:W-:Y:S01]  /*3f60*/  ISETP.EQ.U32.AND P0, PT, R2, UR7, PT ;  /* 0x0000000702007c0c */ /* 0x002fe2000bf02070 */
[----:B--2---:R-:W-:Y:S01]  /*3f70*/  IMAD.U32 R2, RZ, RZ, UR4 ;  /* 0x00000004ff027e24 */ /* 0x004fe2000f8e00ff */
[----:B---3--:R-:W-:-:S11]  /*3f80*/  MOV R3, UR5 ;  /* 0x0000000500037c02 */ /* 0x008fd60008000f00 */
[----:B------:R1:W-:Y:S04]  /*3f90*/  @P0 ATOMS.AND RZ, [UR6+0x14], R3 ;  /* 0x00001403ffff098c */ /* 0x0003e8000a800006 */
[----:B------:R1:W-:Y:S01]  /*3fa0*/  @P0 ATOMS.AND RZ, [UR6+0x18], R2 ;  /* 0x00001802ffff098c */ /* 0x0003e2000a800006 */
[----:B------:R-:W-:Y:S05]  /*3fb0*/  BRA `(.L_x_83) ;  /* 0x0000000000147947 */ /* 0x000fea0003800000 */
.L_x_82:
[----:B------:R-:W-:Y:S02]  /*3fc0*/  MOV R2, 0x3fe0 ;  /* 0x00003fe000027802 */ /* 0x000fe40000000f00 */
[----:B---345:R-:W-:Y:S05]  /*3fd0*/  CALL.REL.NOINC `($__internal_0_$__cuda_sm10x_tcgen05_guardrail_trap_col_being_dealloced_not_returned_by_alloc) ;  /* 0x0000005400007944 */ /* 0x038fea0003c00000 */
[----:B------:R-:W-:Y:S05]  /*3fe0*/  BRA `(.L_x_83) ;  /* 0x0000000000087947 */ /* 0x000fea0003800000 */
.L_x_81:
[----:B------:R-:W-:Y:S02]  /*3ff0*/  MOV R2, 0x4010 ;  /* 0x0000401000027802 */ /* 0x000fe40000000f00 */
[----:B---345:R-:W-:Y:S05]  /*4000*/  CALL.REL.NOINC `($__internal_2_$__cuda_sm10x_tcgen05_guardrail_trap_unallocated_columns_being_dealloced) ;  /* 0x00000054000c7944 */ /* 0x038fea0003c00000 */
.L_x_83:
[----:B------:R-:W-:Y:S01]  /*4010*/  NOP ;  /* 0x0000000000007918 */ /* 0x000fe20000000000 */
[----:B----4-:R-:W-:Y:S05]  /*4020*/  EXIT ;  /* 0x000000000000794d */ /* 0x010fea0003800000 */
.L_x_54:
[----:B------:R-:W-:-:S09]  /*4030*/  UISETP.NE.OR UP5, UPT, UR10, 0x3, !UP5 ;  /* 0x000000030a00788c */ /* 0x000fd2000efa5670 */
[----:B------:R-:W-:Y:S05]  /*4040*/  BRA.U UP5, `(.L_x_84) ;  /* 0x0000001105787547 */ /* 0x000fea000b800000 */
[----:B------:R-:W1:Y:S01]  /*4050*/  LDC R0, c[0x0][0xb30] ;  /* 0x0002cc00ff007b82 */ /* 0x000e620000000800 */
[----:B------:R-:W2:Y:S01]  /*4060*/  LDCU.64 UR8, c[0x0][0x888] ;  /* 0x00011100ff0877ac */ /* 0x000ea20008000a00 */
[----:B------:R-:W-:Y:S02]  /*4070*/  HFMA2 R25, -RZ, RZ, 0, 0 ;  /* 0x00000000ff197431 */ /* 0x000fe400000001ff */
[----:B-----5:R-:W-:Y:S01]  /*4080*/  IMAD.MOV.U32 R32, RZ, RZ, 0x1 ;  /* 0x00000001ff207424 */ /* 0x020fe200078e00ff */
[----:B------:R-:W-:Y:S01]  /*4090*/  MOV R23, 0x1000 ;  /* 0x0000100000177802 */ /* 0x000fe20000000f00 */
[----:B------:R-:W3:Y:S01]  /*40a0*/  LDCU.64 UR4, c[0x0][0x890] ;  /* 0x00011200ff0477ac */ /* 0x000ee20008000a00 */
[----:B------:R-:W-:Y:S01]  /*40b0*/  IMAD.MOV.U32 R27, RZ, RZ, RZ ;  /* 0x000000ffff1b7224 */ /* 0x000fe200078e00ff */
[----:B------:R-:W4:Y:S01]  /*40c0*/  LDC R19, c[0x0][0x370] ;  /* 0x0000dc00ff137b82 */ /* 0x000f220000000800 */
[----:B------:R-:W-:Y:S01]  /*40d0*/  UMOV UR7, 0x400 ;  /* 0x0000040000077882 */ /* 0x000fe20000000000 */
[----:B------:R-:W-:-:S02]  /*40e0*/  UPLOP3.LUT UP1, UPT, UPT, UPT, UPT, 0x40, 0x4 ;  /* 0x000000000004789c */ /* 0x000fc40003f2e870 */
[----:B------:R-:W-:-:S04]  /*40f0*/  ULEA UR7, UR37, UR7, 0x18 ;  /* 0x0000000725077291 */ /* 0x000fc8000f8ec0ff */
[----:B------:R-:W4:Y:S01]  /*4100*/  LDC R2, c[0x0][0xb0c] ;  /* 0x0002c300ff027b82 */ /* 0x000f220000000800 */
[----:B------:R-:W-:Y:S02]  /*4110*/  UIADD3 UR13, UPT, UPT, UR7, 0x48, URZ ;  /* 0x00000048070d7890 */ /* 0x000fe4000fffe0ff */
[----:B--2---:R-:W-:Y:S02]  /*4120*/  UISETP.NE.U32.AND UP3, UPT, UR8, URZ, UPT ;  /* 0x000000ff0800728c */ /* 0x004fe4000bf65070 */
[----:B------:R-:W-:Y:S02]  /*4130*/  UIADD3 UR41, UPT, UPT, UR7, 0x30, URZ ;  /* 0x0000003007297890 */ /* 0x000fe4000fffe0ff */
[----:B---3--:R-:W-:Y:S01]  /*4140*/  UISETP.NE.U32.AND UP4, UPT, UR4, URZ, UPT ;  /* 0x000000ff0400728c */ /* 0x008fe2000bf85070 */
[----:B------:R-:W2:Y:S01]  /*4150*/  LDC R18, c[0x0][0xb20] ;  /* 0x0002c800ff127b82 */ /* 0x000ea20000000800 */
[----:B-1----:R-:W-:Y:S01]  /*4160*/  ISETP.NE.AND P1, PT, R0, 0x1, PT ;  /* 0x000000010000780c */ /* 0x002fe20003f25270 */
[----:B------:R-:W-:-:S02]  /*4170*/  UISETP.NE.AND.EX UP3, UPT, UR9, URZ, UPT, UP3 ;  /* 0x000000ff0900728c */ /* 0x000fc4000bf65330 */
[----:B------:R-:W-:Y:S02]  /*4180*/  UIADD3 UR33, UPT, UPT, UR7, 0x38, URZ ;  /* 0x0000003807217890 */ /* 0x000fe4000fffe0ff */
[----:B------:R-:W-:Y:S02]  /*4190*/  UIADD3 UR25, UPT, UPT, UR7, 0x40, URZ ;  /* 0x0000004007197890 */ /* 0x000fe4000fffe0ff */
[----:B------:R-:W1:Y:S01]  /*41a0*/  LDC.64 R36, c[0x0][0x348] ;  /* 0x0000d200ff247b82 */ /* 0x000e620000000a00 */
[----:B------:R-:W-:Y:S02]  /*41b0*/  UPRMT UR13, UR37, 0x654, UR13 ;  /* 0x00000654250d7896 */ /* 0x000fe4000800000d */
[----:B------:R-:W-:-:S05]  /*41c0*/  UISETP.NE.AND.EX UP4, UPT, UR5, URZ, UPT, UP4 ;  /* 0x000000ff0500728c */ /* 0x000fca000bf85340 */
[----:B------:R-:W3:Y:S08]  /*41d0*/  LDC.64 R16, c[0x0][0xb10] ;  /* 0x0002c400ff107b82 */ /* 0x000ef00000000a00 */
[----:B------:R-:W1:Y:S08]  /*41e0*/  LDC.64 R6, c[0x0][0xb18] ;  /* 0x0002c600ff067b82 */ /* 0x000e700000000a00 */
[----:B------:R-:W1:Y:S08]  /*41f0*/  LDC.64 R4, c[0x0][0xb28] ;  /* 0x0002ca00ff047b82 */ /* 0x000e700000000a00 */
[----:B--2-4-:R-:W1:Y:S02]  /*4200*/  LDC R22, c[0x0][0x374] ;  /* 0x0000dd00ff167b82 */ /* 0x014e640000000800 */
.L_x_95:
[----:B------:R-:W-:Y:S02]  /*4210*/  LEA R0, R27, UR7, 0x3 ;  /* 0x000000071b007c11 */ /* 0x000fe4000f8e18ff */
[----:B------:R-:W-:Y:S02]  /*4220*/  SHF.L.U32 R3, R25, 0x1f, RZ ;  /* 0x0000001f19037819 */ /* 0x000fe400000006ff */
[----:B------:R-:W-:Y:S02]  /*4230*/  LEA R28, R27, UR7, 0x4 ;  /* 0x000000071b1c7c11 */ /* 0x000fe4000f8e20ff */
[----:B--2---:R-:W2:Y:S02]  /*4240*/  SYNCS.PHASECHK.TRANS64.TRYWAIT P0, [R0+URZ+0x80], R3 ;  /* 0x00008003000075a7 */ /* 0x004ea400080011ff */
[----:B--2---:R-:W-:Y:S05]  /*4250*/  @!P0 BRA `(.L_x_85) ;  /* 0x0000004c00108947 */ /* 0x004fea0003800000 */
.L_x_176:
[----:B------:R-:W-:Y:S01]  /*4260*/  ISETP.GE.AND P0, PT, R26, 0x1, PT ;  /* 0x000000011a00780c */ /* 0x000fe20003f06270 */
[----:B------:R-:W4:Y:S01]  /*4270*/  LDS.128 R28, [R28+0x110] ;  /* 0x000110001c1c7984 */ /* 0x000f220000000c00 */
[----:B--2---:R-:W-:Y:S01]  /*4280*/  VIADD R0, R0, 0x90 ;  /* 0x0000009000007836 */ /* 0x004fe20000000000 */
[----:B------:R-:W-:Y:S01]  /*4290*/  @!PT LDS RZ, [RZ] ;  /* 0x00000000fffff984 */ /* 0x000fe20000000800 */
[----:B------:R-:W-:Y:S01]  /*42a0*/  @!PT LDS RZ, [RZ] ;  /* 0x00000000fffff984 */ /* 0x000fe20000000800 */
[----:B------:R-:W-:Y:S01]  /*42b0*/  @!PT LDS RZ, [RZ] ;  /* 0x00000000fffff984 */ /* 0x000fe20000000800 */
[----:B------:R-:W-:Y:S01]  /*42c0*/  @!PT LDS RZ, [RZ] ;  /* 0x00000000fffff984 */ /* 0x000fe20000000800 */
[----:B------:R2:W-:Y:S06]  /*42d0*/  MEMBAR.ALL.CTA ;  /* 0x0000000000007992 */ /* 0x0005ec0000008000 */
[----:B--2---:R-:W2:Y:S01]  /*42e0*/  FENCE.VIEW.ASYNC.S ;  /* 0x00000000000073c6 */ /* 0x004ea20000000000 */
[----:B------:R-:W-:Y:S04]  /*42f0*/  PRMT R0, RZ, 0x654, R0 ;  /* 0x00000654ff007816 */ /* 0x000fe80000000000 */
[----:B--2---:R2:W-:Y:S01]  /*4300*/  SYNCS.ARRIVE.TRANS64.RED.A1T0 RZ, [R0+URZ], RZ ;  /* 0x000000ff00ff79a7 */ /* 0x0045e200081004ff */
[----:B----4-:R-:W-:Y:S11]  /*4310*/  LOP3.LUT P3, RZ, R30, 0x1, RZ, 0xc0, !PT ;  /* 0x000000011eff7812 */ /* 0x010ff6000786c0ff */
[----:B------:R-:W-:Y:S02]  /*4320*/  @!UPT UIADD3 URZ, UPT, UPT, URZ, URZ, URZ ;  /* 0x000000fffffff290 */ /* 0x000fe4000fffe0ff */
[----:B------:R-:W-:Y:S02]  /*4330*/  @P3 MOV R13, R28 ;  /* 0x0000001c000d3202 */ /* 0x000fe40000000f00 */
[----:B------:R-:W-:Y:S01]  /*4340*/  @P3 LOP3.LUT R8, R29, 0xffff, RZ, 0xc0, !PT ;  /* 0x0000ffff1d083812 */ /* 0x000fe200078ec0ff */
[----:B--2---:R-:W-:Y:S06]  /*4350*/  @!P0 BRA `(.L_x_86) ;  /* 0x0000000000a48947 */ /* 0x004fec0003800000 */
[----:B-1----:R-:W-:Y:S01]  /*4360*/  IMAD.HI.U32 R33, R22, R7, RZ ;  /* 0x0000000716217227 */ /* 0x002fe200078e00ff */
[----:B------:R-:W-:Y:S02]  /*4370*/  ISETP.NE.AND P0, PT, R6, 0x1, PT ;  /* 0x000000010600780c */ /* 0x000fe40003f05270 */
[----:B------:R-:W-:Y:S01]  /*4380*/  ISETP.NE.AND P2, PT, R26, 0x1, PT ;  /* 0x000000011a00780c */ /* 0x000fe20003f45270 */
[----:B---3--:R-:W-:Y:S01]  /*4390*/  IMAD.HI.U32 R34, R19, R16, RZ ;  /* 0x0000001013227227 */ /* 0x008fe200078e00ff */
[----:B------:R-:W-:Y:S02]  /*43a0*/  SHF.R.U32.HI R33, RZ, R18, R33 ;  /* 0x00000012ff217219 */ /* 0x000fe40000011621 */
[----:B------:R-:W-:Y:S01]  /*43b0*/  ISETP.NE.AND P4, PT, R2, 0x1, PT ;  /* 0x000000010200780c */ /* 0x000fe20003f85270 */
[----:B------:R-:W-:Y:S01]  /*43c0*/  IMAD.HI.U32 R38, R13, R16, RZ ;  /* 0x000000100d267227 */ /* 0x000fe200078e00ff */
[----:B------:R-:W-:Y:S02]  /*43d0*/  SHF.R.U32.HI R34, RZ, R17, R34 ;  /* 0x00000011ff227219 */ /* 0x000fe40000011622 */
[----:B------:R-:W-:Y:S01]  /*43e0*/  SEL R3, R22, R33, !P0 ;  /* 0x0000002116037207 */ /* 0x000fe20004000000 */
[C---:B------:R-:W-:Y:S01]  /*43f0*/  IMAD.HI.U32 R33, R8.reuse, R7, RZ ;  /* 0x0000000708217227 */ /* 0x040fe200078e00ff */
[----:B------:R-:W-:Y:S02]  /*4400*/  SEL R11, R19, R34, !P4 ;  /* 0x00000022130b7207 */ /* 0x000fe40006000000 */
[----:B------:R-:W-:Y:S01]  /*4410*/  SHF.R.U32.HI R38, RZ, R17, R38 ;  /* 0x00000011ff267219 */ /* 0x000fe20000011626 */
[----:B------:R-:W-:Y:S01]  /*4420*/  IMAD.HI.U32 R40, R3, R4, RZ ;  /* 0x0000000403287227 */ /* 0x000fe200078e00ff */
[----:B------:R-:W-:Y:S03]  /*4430*/  SHF.R.U32.HI R33, RZ, R18, R33 ;  /* 0x00000012ff217219 */ /* 0x000fe60000011621 */
[----:B------:R-:W-:Y:S01]  /*4440*/  IMAD.HI.U32 R34, R11, R4, RZ ;  /* 0x000000040b227227 */ /* 0x000fe200078e00ff */
[----:B------:R-:W-:Y:S02]  /*4450*/  @P2 SHF.R.U32.HI R3, RZ, R5, R40 ;  /* 0x00000005ff032219 */ /* 0x000fe40000011628 */
[----:B------:R-:W-:Y:S02]  /*4460*/  SEL R9, R8, R33, !P0 ;  /* 0x0000002108097207 */ /* 0x000fe40004000000 */
[----:B------:R-:W-:Y:S01]  /*4470*/  @P2 SHF.R.U32.HI R11, RZ, R5, R34 ;  /* 0x00000005ff0b2219 */ /* 0x000fe20000011622 */
[C---:B------:R-:W-:Y:S01]  /*4480*/  IMAD R10, R26.reuse, R3, RZ ;  /* 0x000000031a0a7224 */ /* 0x040fe200078e02ff */
[----:B------:R-:W-:Y:S01]  /*4490*/  SEL R3, R13, R38, !P4 ;  /* 0x000000260d037207 */ /* 0x000fe20006000000 */
[C---:B------:R-:W-:Y:S03]  /*44a0*/  IMAD.HI.U32 R14, R9.reuse, R4, RZ ;  /* 0x00000004090e7227 */ /* 0x040fe600078e00ff */
[----:B------:R-:W-:Y:S01]  /*44b0*/  ISETP.GE.AND P0, PT, R9, R10, PT ;  /* 0x0000000a0900720c */ /* 0x000fe20003f06270 */
[C---:B------:R-:W-:Y:S01]  /*44c0*/  IMAD R12, R26.reuse, R11, RZ ;  /* 0x0000000b1a0c7224 */ /* 0x040fe200078e02ff */
[-C--:B------:R-:W-:Y:S04]  /*44d0*/  SHF.R.U32.HI R14, RZ, R5.reuse, R14 ;  /* 0x00000005ff0e7219 */ /* 0x080fe8000001160e */
[----:B------:R-:W-:Y:S02]  /*44e0*/  ISETP.GE.OR P0, PT, R3, R12, P0 ;  /* 0x0000000c0300720c */ /* 0x000fe40000706670 */
[----:B------:R-:W-:Y:S05]  /*44f0*/  SEL R15, R9, R14, !P2 ;  /* 0x0000000e090f7207 */ /* 0x000fea0005000000 */
[----:B------:R-:W-:Y:S04]  /*4500*/  IMAD.MOV R14, RZ, RZ, -R15 ;  /* 0x000000ffff0e7224 */ /* 0x000fe800078e0a0f */
[----:B------:R-:W-:Y:S02]  /*4510*/  IMAD R14, R26, R14, R9 ;  /* 0x0000000e1a0e7224 */ /* 0x000fe400078e0209 */
[C---:B------:R-:W-:Y:S05]  /*4520*/  @!P0 IMAD.HI.U32 R10, R3.reuse, R4, RZ ;  /* 0x00000004030a8227 */ /* 0x040fea00078e00ff */
[----:B------:R-:W-:Y:S04]  /*4530*/  @!P0 SHF.R.U32.HI R10, RZ, R5, R10 ;  /* 0x00000005ff0a8219 */ /* 0x000fe8000001160a */
[----:B------:R-:W-:Y:S01]  /*4540*/  @!P0 SEL R0, R3, R10, !P2 ;  /* 0x0000000a03008207 */ /* 0x000fe20005000000 */
[----:B------:R-:W-:Y:S03]  /*4550*/  IMAD.MOV R10, RZ, RZ, -R3 ;  /* 0x000000ffff0a7224 */ /* 0x000fe600078e0a03 */
[----:B------:R-:W-:Y:S01]  /*4560*/  @!P0 IADD3 R15, PT, PT, R15, -R0, RZ ;  /* 0x800000000f0f8210 */ /* 0x000fe20007ffe0ff */
[----:B------:R-:W-:Y:S01]  /*4570*/  @!P0 IMAD R0, R11, R14, R0 ;  /* 0x0000000e0b008224 */ /* 0x000fe200078e0200 */
[----:B------:R-:W-:Y:S01]  /*4580*/  IADD3 R11, PT, PT, -R9, RZ, RZ ;  /* 0x000000ff090b7210 */ /* 0x000fe20007ffe1ff */
[----:B------:R-:W-:Y:S02]  /*4590*/  IMAD R13, R2, R10, R13 ;  /* 0x0000000a020d7224 */ /* 0x000fe400078e020d */
[----:B------:R-:W-:Y:S02]  /*45a0*/  @!P0 IMAD R9, R15, R26, R3 ;  /* 0x0000001a0f098224 */ /* 0x000fe400078e0203 */
[----:B------:R-:W-:Y:S02]  /*45b0*/  @!P0 IMAD.MOV.U32 R3, RZ, RZ, R0 ;  /* 0x000000ffff038224 */ /* 0x000fe400078e0000 */
[----:B------:R-:W-:Y:S02]  /*45c0*/  IMAD R8, R6, R11, R8 ;  /* 0x0000000b06087224 */ /* 0x000fe400078e0208 */
[----:B------:R-:W-:Y:S02]  /*45d0*/  IMAD R13, R3, R2, R13 ;  /* 0x00000002030d7224 */ /* 0x000fe400078e020d */
[----:B------:R-:W-:Y:S02]  /*45e0*/  IMAD R8, R9, R6, R8 ;  /* 0x0000000609087224 */ /* 0x000fe400078e0208 */
.L_x_86:
[----:B------:R-:W-:Y:S05]  /*45f0*/  BRA.U UP1, `(.L_x_87) ;  /* 0x0000000101107547 */ /* 0x000fea000b800000 */
[----:B------:R-:W-:Y:S04]  /*4600*/  MOV R0, UR6 ;  /* 0x0000000600007c02 */ /* 0x000fe80008000f00 */
[----:B------:R-:W-:Y:S04]  /*4610*/  SHF.L.U32 R3, R0, 0x1f, RZ ;  /* 0x0000001f00037819 */ /* 0x000fe800000006ff */
[----:B------:R-:W2:Y:S02]  /*4620*/  SYNCS.PHASECHK.TRANS64.TRYWAIT P0, [UR7+0x78], R3 ;  /* 0x00007803ff0075a7 */ /* 0x000ea40008001107 */
[----:B--2---:R-:W-:Y:S05]  /*4630*/  @!P0 BRA `(.L_x_88) ;  /* 0x00000048002c8947 */ /* 0x004fea0003800000 */
.L_x_87:
[----:B------:R-:W-:Y:S02]  /*4640*/  R2UR UR42, R20 ;  /* 0x00000000142a72ca */ /* 0x000fe400000e0000 */
[----:B------:R-:W-:Y:S02]  /*4650*/  R2UR UR43, R21 ;  /* 0x00000000152b72ca */ /* 0x000fe400000e0000 */
[----:B------:R-:W-:Y:S02]  /*4660*/  ISETP.NE.U32.AND P2, PT, RZ, UR4, PT ;  /* 0x00000004ff007c0c */ /* 0x000fe4000bf45070 */
[----:B------:R-:W-:Y:S02]  /*4670*/  SHF.L.U32 R12, R32, 0x1f, RZ ;  /* 0x0000001f200c7819 */ /* 0x000fe400000006ff */
[----:B------:R-:W-:Y:S05]  /*4680*/  ISETP.NE.AND.EX P2, PT, RZ, UR5, PT, P2 ;  /* 0x00000005ff007c0c */ /* 0x000fea000bf45320 */
[----:B------:R-:W-:Y:S02]  /*4690*/  USHF.L.U32 UR42, UR42, 0x7, URZ ;  /* 0x000000072a2a7899 */ /* 0x000fe400080006ff */
[----:B------:R-:W-:Y:S01]  /*46a0*/  USHF.L.U32 UR43, UR43, 0x6, URZ ;  /* 0x000000062b2b7899 */ /* 0x000fe200080006ff */
[----:B------:R-:W-:Y:S11]  /*46b0*/  BRA.U !UP4, `(.L_x_89) ;  /* 0x000000010c347547 */ /* 0x000ff6000b800000 */
[----:B------:R-:W-:Y:S01]  /*46c0*/  UPLOP3.LUT UP0, UPT, UPT, UPT, UP3, 0x80, 0x8 ;  /* 0x000000000008789c */ /* 0x000fe20003f0f030 */
[----:B--2---:R-:W-:Y:S02]  /*46d0*/  HFMA2 R0, -RZ, RZ, 0, 5.9604644775390625e-08 ;  /* 0x00000001ff007431 */ /* 0x004fe400000001ff */
[----:B------:R-:W-:Y:S03]  /*46e0*/  IMAD.MOV.U32 R59, RZ, RZ, 0x1 ;  /* 0x00000001ff3b7424 */ /* 0x000fe600078e00ff */
[----:B------:R-:W-:Y:S05]  /*46f0*/  PLOP3.LUT P0, PT, PT, PT, UP0, 0x80, 0x8 ;  /* 0x000000000008781c */ /* 0x000fea0003f0f008 */
[----:B------:R-:W2:Y:S01]  /*4700*/  @UP0 LDCU.64 UR10, c[0x0][0x888] ;  /* 0x00011100ff0a07ac */ /* 0x000ea20008000a00 */
[----:B------:R-:W-:Y:S07]  /*4710*/  @UP0 UIMAD UR8, UR36, UR4, URZ ;  /* 0x00000004240802a4 */ /* 0x000fee000f8e02ff */
[----:B------:R-:W-:Y:S01]  /*4720*/  @!P0 PRMT R59, R0, 0x7610, R59 ;  /* 0x00007610003b8816 */ /* 0x000fe2000000003b */
[----:B--2---:R-:W-:Y:S03]  /*4730*/  @UP0 UIMAD.WIDE UR10, UR8, 0x4, UR10 ;  /* 0x00000004080a08a5 */ /* 0x004fe6000f8e020a */
[----:B------:R-:W2:Y:S03]  /*4740*/  @!UP0 LDCU UR8, c[0x0][0x880] ;  /* 0x00011000ff0887ac */ /* 0x000ea60008000800 */
[----:B------:R-:W-:Y:S01]  /*4750*/  IMAD.U32 R10, RZ, RZ, UR10 ;  /* 0x0000000aff0a7e24 */ /* 0x000fe2000f8e00ff */
[----:B------:R-:W-:Y:S05]  /*4760*/  MOV R11, UR11 ;  /* 0x0000000b000b7c02 */ /* 0x000fea0008000f00 */
[----:B------:R4:W5:Y:S02]  /*4770*/  @P0 LDG.E R35, desc[UR46][R10.64] ;  /* 0x0000002e0a230981 */ /* 0x000964000c1e1900 */
[----:B--2-4-:R-:W-:Y:S07]  /*4780*/  @!P0 IMAD.U32 R35, RZ, RZ, UR8 ;  /* 0x00000008ff238e24 */ /* 0x014fee000f8e00ff */
.L_x_89:
[----:B-----5:R-:W-:Y:S01]  /*4790*/  @!P2 FSETP.EQ.AND P0, PT, R35, RZ, PT ;  /* 0x000000ff2300a20b */ /* 0x020fe20003f02000 */
[----:B------:R-:W-:Y:S01]  /*47a0*/  @!UPT UIADD3 URZ, UPT, UPT, URZ, URZ, URZ ;  /* 0x000000fffffff290 */ /* 0x000fe2000fffe0ff */
[----:B------:R-:W-:Y:S11]  /*47b0*/  @!P2 BRA `(.L_x_90) ;  /* 0x000000000014a947 */ /* 0x000ff60003800000 */
[----:B------:R-:W-:Y:S02]  /*47c0*/  LOP3.LUT P2, RZ, R59, 0xff, RZ, 0xc0, !PT ;  /* 0x000000ff3bff7812 */ /* 0x000fe4000784c0ff */
[----:B------:R-:W-:Y:S04]  /*47d0*/  PLOP3.LUT P0, PT, PT, PT, UP0, 0x80, 0x8 ;  /* 0x000000000008781c */ /* 0x000fe80003f0f008 */
[----:B------:R-:W-:Y:S07]  /*47e0*/  PLOP3.LUT P0, PT, P0, PT, PT, 0x8, 0x80 ;  /* 0x000000000080781c */ /* 0x000fee000070e170 */
[----:B------:R-:W-:Y:S11]  /*47f0*/  @P2 FSETP.EQ.AND P0, PT, R35, RZ, PT ;  /* 0x000000ff2300220b */ /* 0x000ff60003f02000 */
[----:B------:R-:W-:Y:S02]  /*4800*/  @!UPT UIADD3 URZ, UPT, UPT, URZ, URZ, URZ ;  /* 0x000000fffffff290 */ /* 0x000fe4000fffe0ff */
.L_x_90:
[----:B------:R-:W4:Y:S01]  /*4810*/  SYNCS.PHASECHK.TRANS64.TRYWAIT P2, [UR7+0x50], R12 ;  /* 0x0000500cff0075a7 */ /* 0x000f220008041107 */
[----:B------:R-:W-:Y:S04]  /*4820*/  ELECT P4, URZ, PT ;  /* 0x0000000000ff782f */ /* 0x000fe80003880000 */
[----:B------:R-:W-:Y:S11]  /*4830*/  PLOP3.LUT P4, PT, P0, P4, PT, 0xf2, 0x2f ;  /* 0x00000000002f781c */ /* 0x000ff60000789e72 */
[----:B------:R-:W-:Y:S02]  /*4840*/  @!UPT UIADD3 URZ, UPT, UPT, URZ, URZ, URZ ;  /* 0x000000fffffff290 */ /* 0x000fe4000fffe0ff */
[----:B-1----:R-:W-:Y:S05]  /*4850*/  @!P4 IADD3 R9, P0, PT, R36, 0x580, RZ ;  /* 0x000005802409c810 */ /* 0x002fea0007f1e0ff */
[----:B--2---:R-:W-:Y:S01]  /*4860*/  @!P4 IMAD.X R0, RZ, RZ, R37, P0 ;  /* 0x000000ffff00c224 */ /* 0x004fe200000e0625 */
[----:B----4-:R-:W-:Y:S07]  /*4870*/  @!P2 BRA `(.L_x_91) ;  /* 0x0000004400b4a947 */ /* 0x010fee0003800000 */
.L_x_179:
[----:B------:R-:W-:Y:S01]  /*4880*/  @!P4 R2UR UR9, R9 ;  /* 0x000000000909c2ca */ /* 0x000fe200000e0000 */
[----:B------:R-:W-:Y:S01]  /*4890*/  VOTEU.ALL UP1, P4 ;  /* 0x0000000000ff7886 */ /* 0x000fe20002020000 */
[----:B------:R-:W-:Y:S01]  /*48a0*/  @!P4 R2UR UR8, R0 ;  /* 0x000000000008c2ca */ /* 0x000fe200000e0000 */
[----:B------:R-:W-:Y:S01]  /*48b0*/  VOTEU.ALL UP2, P4 ;  /* 0x0000000000ff7886 */ /* 0x000fe20002040000 */
[----:B------:R-:W-:Y:S01]  /*48c0*/  UMOV UR16, 0x0 ;  /* 0x0000000000107882 */ /* 0x000fe20000000000 */
[----:B------:R-:W-:Y:S01]  /*48d0*/  UMOV UR17, 0x10000000 ;  /* 0x1000000000117882 */ /* 0x000fe20000000000 */
[----:B------:R-:W-:Y:S01]  /*48e0*/  @!UP1 UIADD3 UR40, UPT, UPT, UR7, 0x200, URZ ;  /* 0x0000020007289890 */ /* 0x000fe2000fffe0ff */
[----:B------:R-:W-:Y:S01]  /*48f0*/  @!P4 IMAD.MOV.U32 R0, RZ, RZ, 0x1000 ;  /* 0x00001000ff00c424 */ /* 0x000fe200078e00ff */
[----:B------:R-:W-:Y:S01]  /*4900*/  UMOV UR44, UR36 ;  /* 0x00000024002c7c82 */ /* 0x000fe20008000000 */
[----:B------:R-:W-:Y:S01]  /*4910*/  @!UP1 UIADD3 UR10, UPT, UPT, UR42, 0x40, URZ ;  /* 0x000000402a0a9890 */ /* 0x000fe2000fffe0ff */
[----:B------:R-:W-:Y:S01]  /*4920*/  @!P4 IADD3 R9, P0, PT, R36, 0x580, RZ ;  /* 0x000005802409c810 */ /* 0x000fe20007f1e0ff */
[----:B------:R-:W-:Y:S01]  /*4930*/  UMOV UR11, UR43 ;  /* 0x0000002b000b7c82 */ /* 0x000fe20008000000 */
[----:B------:R-:W-:Y:S01]  /*4940*/  UMOV UR12, UR36 ;  /* 0x00000024000c7c82 */ /* 0x000fe20008000000 */
[----:B------:R-:W-:Y:S01]  /*4950*/  IMAD.U32 R10, RZ, RZ, UR9 ;  /* 0x00000009ff0a7e24 */ /* 0x000fe2000f8e00ff */
[----:B------:R-:W-:Y:S01]  /*4960*/  UMOV UR9, UR41 ;  /* 0x0000002900097c82 */ /* 0x000fe20008000000 */
[----:B------:R-:W-:Y:S01]  /*4970*/  IMAD.U32 R11, RZ, RZ, UR8 ;  /* 0x00000008ff0b7e24 */ /* 0x000fe2000f8e00ff */
[----:B------:R-:W-:Y:S02]  /*4980*/  @!UP1 UIADD3 UR8, UPT, UPT, UR7, 0xa00, URZ ;  /* 0x00000a0007089890 */ /* 0x000fe4000fffe0ff */
[----:B------:R-:W-:Y:S01]  /*4990*/  @!P4 R2UR UR18, R10 ;  /* 0x000000000a12c2ca */ /* 0x000fe200000e0000 */
[----:B------:R-:W-:Y:S01]  /*49a0*/  VOTEU.ALL UP1, P4 ;  /* 0x0000000000ff7886 */ /* 0x000fe20002020000 */
[----:B------:R-:W-:Y:S01]  /*49b0*/  @!P4 R2UR UR19, R11 ;  /* 0x000000000b13c2ca */ /* 0x000fe200000e0000 */
[----:B------:R-:W-:Y:S11]  /*49c0*/  UPRMT UR14, UR37, 0x654, UR41 ;  /* 0x00000654250e7896 */ /* 0x000ff60008000029 */
[----:B------:R-:W-:Y:S01]  /*49d0*/  @!UPT UIADD3 URZ, UPT, UPT, URZ, URZ, URZ ;  /* 0x000000fffffff290 */ /* 0x000fe2000fffe0ff */
[----:B------:R2:W-:Y:S01]  /*49e0*/  @!UP2 UTMALDG.3D [UR40], [UR18], desc[UR16] ;  /* 0x000010281200a5b4 */ /* 0x0005e20008011000 */
[----:B------:R2:W-:Y:S01]  /*49f0*/  @!UP1 UTMALDG.3D [UR8], [UR18], desc[UR16] ;  /* 0x00001008120095b4 */ /* 0x0005e20008011000 */
[----:B------:R4:W-:Y:S01]  /*4a00*/  @!P4 SYNCS.ARRIVE.TRANS64.RED.A0TR RZ, [UR7+0x30], R0 ;  /* 0x00003000ffffc9a7 */ /* 0x0009e20008300407 */
[----:B------:R-:W-:Y:S01]  /*4a10*/  SYNCS.ARRIVE.TRANS64.RED.A1T0 RZ, [UR14], RZ ;  /* 0x000000ffffff79a7 */ /* 0x000fe2000810040e */
[----:B----4-:R-:W-:Y:S01]  /*4a20*/  @!P4 IMAD.X R0, RZ, RZ, R37, P0 ;  /* 0x000000ffff00c224 */ /* 0x010fe200000e0625 */
[----:B------:R-:W4:Y:S02]  /*4a30*/  SYNCS.PHASECHK.TRANS64.TRYWAIT P2, [UR7+0x58], R12 ;  /* 0x0000580cff0075a7 */ /* 0x000f240008041107 */
[----:B--2-4-:R-:W-:Y:S05]  /*4a40*/  @!P2 BRA `(.L_x_92) ;  /* 0x000000440058a947 */ /* 0x014fea0003800000 */
.L_x_181:
        /* <DEDUP_REMOVED lines=8> */
[----:B------:R-:W-:Y:S01]  /*4ad0*/  @!UP1 UIADD3 UR32, UPT, UPT, UR7, 0x1200, URZ ;  /* 0x0000120007209890 */ /* 0x000fe2000fffe0ff */
[----:B------:R-:W-:Y:S01]  /*4ae0*/  @!P4 IADD3 R21, P0, PT, R36, 0x580, RZ ;  /* 0x000005802415c810 */ /* 0x000fe20007f1e0ff */
[----:B------:R-:W-:Y:S01]  /*4af0*/  UMOV UR35, UR43 ;  /* 0x0000002b00237c82 */ /* 0x000fe20008000000 */
[----:B------:R-:W-:Y:S02]  /*4b00*/  @!UP1 UIADD3 UR10, UPT, UPT, UR42, 0x50, URZ ;  /* 0x000000502a0a9890 */ /* 0x000fe4000fffe0ff */
[----:B------:R-:W-:Y:S01]  /*4b10*/  IMAD.U32 R10, RZ, RZ, UR9 ;  /* 0x00000009ff0a7e24 */ /* 0x000fe2000f8e00ff */
[----:B------:R-:W-:Y:S01]  /*4b20*/  UMOV UR9, UR33 ;  /* 0x0000002100097c82 */ /* 0x000fe20008000000 */
[----:B------:R-:W-:Y:S01]  /*4b30*/  IMAD.U32 R11, RZ, RZ, UR8 ;  /* 0x00000008ff0b7e24 */ /* 0x000fe2000f8e00ff */
[----:B------:R-:W-:Y:S01]  /*4b40*/  @!UP1 UIADD3 UR8, UPT, UPT, UR7, 0x1a00, URZ ;  /* 0x00001a0007089890 */ /* 0x000fe2000fffe0ff */
[----:B------:R-:W-:Y:S01]  /*4b50*/  @!P4 IMAD.X R20, RZ, RZ, R37, P0 ;  /* 0x000000ffff14c224 */ /* 0x000fe200000e0625 */
[----:B------:R-:W-:Y:S01]  /*4b60*/  @!P4 R2UR UR18, R10 ;  /* 0x000000000a12c2ca */ /* 0x000fe200000e0000 */
[----:B------:R-:W-:Y:S01]  /*4b70*/  VOTEU.ALL UP1, P4 ;  /* 0x0000000000ff7886 */ /* 0x000fe20002020000 */
[----:B------:R-:W-:Y:S01]  /*4b80*/  @!P4 R2UR UR19, R11 ;  /* 0x000000000b13c2ca */ /* 0x000fe200000e0000 */
[----:B------:R-:W-:Y:S01]  /*4b90*/  UMOV UR11, UR43 ;  /* 0x0000002b000b7c82 */ /* 0x000fe20008000000 */
[----:B------:R-:W-:Y:S01]  /*4ba0*/  UMOV UR12, UR36 ;  /* 0x00000024000c7c82 */ /* 0x000fe20008000000 */
[----:B------:R-:W-:Y:S10]  /*4bb0*/  UPRMT UR14, UR37, 0x654, UR33 ;  /* 0x00000654250e7896 */ /* 0x000ff40008000021 */
[----:B------:R2:W-:Y:S01]  /*4bc0*/  @!UP2 UTMALDG.3D [UR32], [UR18], desc[UR16] ;  /* 0x000010201200a5b4 */ /* 0x0005e20008011000 */
[----:B------:R2:W-:Y:S01]  /*4bd0*/  @!UP1 UTMALDG.3D [UR8], [UR18], desc[UR16] ;  /* 0x00001008120095b4 */ /* 0x0005e20008011000 */
[----:B------:R2:W-:Y:S01]  /*4be0*/  @!P4 SYNCS.ARRIVE.TRANS64.RED.A0TR RZ, [UR7+0x38], R0 ;  /* 0x00003800ffffc9a7 */ /* 0x0005e20008300407 */
[----:B------:R-:W-:Y:S01]  /*4bf0*/  SYNCS.ARRIVE.TRANS64.RED.A1T0 RZ, [UR14], RZ ;  /* 0x000000ffffff79a7 */ /* 0x000fe2000810040e */
[----:B------:R-:W4:Y:S02]  /*4c00*/  SYNCS.PHASECHK.TRANS64.TRYWAIT P2, [UR7+0x60], R12 ;  /* 0x0000600cff0075a7 */ /* 0x000f240008041107 */
[----:B--2-4-:R-:W-:Y:S05]  /*4c10*/  @!P2 BRA `(.L_x_93) ;  /* 0x0000004000fca947 */ /* 0x014fea0003800000 */
.L_x_183:
[----:B------:R-:W2:Y:S01]  /*4c20*/  LDC.64 R14, c[0x0][0xb10] ;  /* 0x0002c400ff0e7b82 */ /* 0x000ea20000000a00 */
[----:B------:R-:W-:Y:S01]  /*4c30*/  @!P4 R2UR UR9, R21 ;  /* 0x000000001509c2ca */ /* 0x000fe200000e0000 */
[----:B------:R-:W-:Y:S01]  /*4c40*/  VOTEU.ALL UP1, P4 ;  /* 0x0000000000ff7886 */ /* 0x000fe20002020000 */
[----:B------:R-:W-:Y:S01]  /*4c50*/  @!P4 R2UR UR8, R20 ;  /* 0x000000001408c2ca */ /* 0x000fe200000e0000 */
[----:B------:R-:W-:Y:S01]  /*4c60*/  VOTEU.ALL UP2, P4 ;  /* 0x0000000000ff7886 */ /* 0x000fe20002040000 */
[----:B------:R-:W-:Y:S03]  /*4c70*/  UMOV UR16, 0x0 ;  /* 0x0000000000107882 */ /* 0x000fe60000000000 */
[----:B------:R-:W4:Y:S01]  /*4c80*/  LDC.64 R10, c[0x0][0xb18] ;  /* 0x0002c600ff0a7b82 */ /* 0x000f220000000a00 */
[----:B------:R-:W-:Y:S01]  /*4c90*/  @!UP1 UIADD3 UR26, UPT, UPT, UR42, 0x20, URZ ;  /* 0x000000202a1a9890 */ /* 0x000fe2000fffe0ff */
[----:B------:R-:W-:Y:S01]  /*4ca0*/  @P3 SHF.R.U32.HI R24, RZ, 0x10, R29 ;  /* 0x00000010ff183819 */ /* 0x000fe2000001161d */
[----:B------:R-:W-:Y:S01]  /*4cb0*/  @!UP1 UIADD3 UR24, UPT, UPT, UR7, 0x2200, URZ ;  /* 0x0000220007189890 */ /* 0x000fe2000fffe0ff */
[----:B------:R-:W-:Y:S01]  /*4cc0*/  VIADD R27, R27, 0x1 ;  /* 0x000000011b1b7836 */ /* 0x000fe20000000000 */
[----:B------:R-:W-:Y:S03]  /*4cd0*/  UMOV UR17, 0x10000000 ;  /* 0x1000000000117882 */ /* 0x000fe60000000000 */
[----:B------:R-:W5:Y:S01]  /*4ce0*/  @!P1 LDC R0, c[0x0][0xb20] ;  /* 0x0002c800ff009b82 */ /* 0x000f620000000800 */
[----:B------:R-:W-:Y:S01]  /*4cf0*/  UMOV UR27, UR43 ;  /* 0x0000002b001b7c82 */ /* 0x000fe20008000000 */
[----:B------:R-:W-:Y:S01]  /*4d00*/  IMAD.U32 R20, RZ, RZ, UR9 ;  /* 0x00000009ff147e24 */ /* 0x000fe2000f8e00ff */
[----:B------:R-:W-:Y:S05]  /*4d10*/  UMOV UR28, UR36 ;  /* 0x00000024001c7c82 */ /* 0x000fea0008000000 */
[----:B-1----:R-:W1:Y:S01]  /*4d20*/  @!P1 LDC R3, c[0x0][0xb0c] ;  /* 0x0002c300ff039b82 */ /* 0x002e620000000800 */
[----:B------:R-:W-:Y:S01]  /*4d30*/  IMAD.U32 R21, RZ, RZ, UR8 ;  /* 0x00000008ff157e24 */ /* 0x000fe2000f8e00ff */
[----:B------:R-:W-:Y:S01]  /*4d40*/  @!UP1 UIADD3 UR10, UPT, UPT, UR42, 0x60, URZ ;  /* 0x000000602a0a9890 */ /* 0x000fe2000fffe0ff */
[----:B------:R-:W-:Y:S01]  /*4d50*/  @!P4 R2UR UR18, R20 ;  /* 0x000000001412c2ca */ /* 0x000fe200000e0000 */
[----:B------:R-:W-:Y:S01]  /*4d60*/  @!UP1 UIADD3 UR8, UPT, UPT, UR7, 0x2a00, URZ ;  /* 0x00002a0007089890 */ /* 0x000fe2000fffe0ff */
[----:B------:R-:W-:Y:S01]  /*4d70*/  @!P4 IMAD.MOV.U32 R20, RZ, RZ, 0x1000 ;  /* 0x00001000ff14c424 */ /* 0x000fe200078e00ff */
[----:B------:R-:W-:Y:S01]  /*4d80*/  @!P4 R2UR UR19, R21 ;  /* 0x000000001513c2ca */ /* 0x000fe200000e0000 */
[----:B------:R-:W-:Y:S01]  /*4d90*/  VOTEU.ALL UP1, P4 ;  /* 0x0000000000ff7886 */ /* 0x000fe20002020000 */
[----:B------:R-:W-:Y:S01]  /*4da0*/  UMOV UR9, UR25 ;  /* 0x0000001900097c82 */ /* 0x000fe20008000000 */
[----:B------:R-:W-:Y:S01]  /*4db0*/  UMOV UR11, UR43 ;  /* 0x0000002b000b7c82 */ /* 0x000fe20008000000 */
[----:B------:R-:W-:Y:S01]  /*4dc0*/  UMOV UR12, UR36 ;  /* 0x00000024000c7c82 */ /* 0x000fe20008000000 */
[----:B------:R-:W-:Y:S08]  /*4dd0*/  UPRMT UR14, UR37, 0x654, UR25 ;  /* 0x00000654250e7896 */ /* 0x000ff00008000019 */
[----:B------:R1:W-:Y:S02]  /*4de0*/  @!UP2 UTMALDG.3D [UR24], [UR18], desc[UR16] ;  /* 0x000010181200a5b4 */ /* 0x0003e40008011000 */
[----:B-1----:R-:W-:Y:S01]  /*4df0*/  @!P1 ISETP.NE.AND P2, PT, R3, 0x1, PT ;  /* 0x000000010300980c */ /* 0x002fe20003f45270 */
[C---:B--2---:R-:W-:Y:S01]  /*4e00*/  @!P1 IMAD.HI.U32 R14, R13.reuse, R14, RZ ;  /* 0x0000000e0d0e9227 */ /* 0x044fe200078e00ff */
[----:B----4-:R-:W-:Y:S01]  /*4e10*/  @!P1 ISETP.NE.AND P0, PT, R10, 0x1, PT ;  /* 0x000000010a00980c */ /* 0x010fe20003f05270 */
[----:B------:R1:W-:Y:S01]  /*4e20*/  @!UP1 UTMALDG.3D [UR8], [UR18], desc[UR16] ;  /* 0x00001008120095b4 */ /* 0x0003e20008011000 */
[----:B------:R1:W-:Y:S01]  /*4e30*/  @!P4 SYNCS.ARRIVE.TRANS64.RED.A0TR RZ, [UR7+0x40], R20 ;  /* 0x00004014ffffc9a7 */ /* 0x0003e20008300407 */
[C---:B------:R-:W-:Y:S01]  /*4e40*/  @!P1 IMAD.HI.U32 R11, R8.reuse, R11, RZ ;  /* 0x0000000b080b9227 */ /* 0x040fe200078e00ff */
[----:B------:R-:W-:Y:S04]  /*4e50*/  @!P1 SHF.R.U32.HI R14, RZ, R15, R14 ;  /* 0x0000000fff0e9219 */ /* 0x000fe8000001160e */
[----:B-----5:R-:W-:Y:S02]  /*4e60*/  @!P1 SHF.R.U32.HI R9, RZ, R0, R11 ;  /* 0x00000000ff099219 */ /* 0x020fe4000001160b */
[----:B------:R-:W-:Y:S02]  /*4e70*/  @!P1 SEL R14, R13, R14, !P2 ;  /* 0x0000000e0d0e9207 */ /* 0x000fe40005000000 */
[----:B------:R-:W-:Y:S05]  /*4e80*/  @!P1 SEL R9, R8, R9, !P0 ;  /* 0x0000000908099207 */ /* 0x000fea0004000000 */
[----:B------:R-:W-:Y:S01]  /*4e90*/  @!P1 IMAD.IADD R0, R9, 0x1, -R14 ;  /* 0x0000000109009824 */ /* 0x000fe200078e0a0e */
[----:B------:R-:W-:Y:S01]  /*4ea0*/  SYNCS.ARRIVE.TRANS64.RED.A1T0 RZ, [UR14], RZ ;  /* 0x000000ffffff79a7 */ /* 0x000fe2000810040e */
[----:B------:R-:W-:Y:S02]  /*4eb0*/  @!P1 IMAD.IADD R9, R14, 0x1, -R9 ;  /* 0x000000010e099824 */ /* 0x000fe400078e0a09 */
[----:B------:R-:W-:Y:S02]  /*4ec0*/  @!P1 IMAD R13, R0, R3, R13 ;  /* 0x00000003000d9224 */ /* 0x000fe400078e020d */
[----:B------:R-:W-:Y:S01]  /*4ed0*/  @!P1 IMAD R8, R9, R10, R8 ;  /* 0x0000000a09089224 */ /* 0x000fe200078e0208 */
[----:B------:R-:W2:Y:S02]  /*4ee0*/  SYNCS.PHASECHK.TRANS64.TRYWAIT P5, [UR7+0x68], R12 ;  /* 0x0000680cff0075a7 */ /* 0x000ea400080a1107 */
[----:B-12---:R-:W-:Y:S05]  /*4ef0*/  @!P5 BRA `(.L_x_94) ;  /* 0x00000040005cd947 */ /* 0x006fea0003800000 */
.L_x_185:
[----:B-1----:R-:W-:Y:S01]  /*4f00*/  @!P4 IADD3 R3, P0, PT, R36, 0x580, RZ ;  /* 0x000005802403c810 */ /* 0x002fe20007f1e0ff */
[----:B------:R-:W-:Y:S01]  /*4f10*/  VOTEU.ALL UP1, P4 ;  /* 0x0000000000ff7886 */ /* 0x000fe20002020000 */
[----:B------:R-:W-:Y:S01]  /*4f20*/  VOTEU.ALL UP2, P4 ;  /* 0x0000000000ff7886 */ /* 0x000fe20002040000 */
[----:B------:R-:W-:Y:S01]  /*4f30*/  UMOV UR14, 0x0 ;  /* 0x00000000000e7882 */ /* 0x000fe20000000000 */
[----:B------:R-:W-:Y:S01]  /*4f40*/  @!P4 R2UR UR9, R3 ;  /* 0x000000000309c2ca */ /* 0x000fe200000e0000 */
[----:B------:R-:W-:Y:S01]  /*4f50*/  @!P4 IMAD.X R0, RZ, RZ, R37, P0 ;  /* 0x000000ffff00c224 */ /* 0x000fe200000e0625 */
[----:B------:R-:W-:Y:S01]  /*4f60*/  @!UP1 UIADD3 UR17, UPT, UPT, UR7, 0x48, URZ ;  /* 0x0000004807119890 */ /* 0x000fe2000fffe0ff */
[----:B------:R-:W-:Y:S01]  /*4f70*/  ISETP.NE.AND P0, PT, R27, 0x2, PT ;  /* 0x000000021b00780c */ /* 0x000fe20003f05270 */
[----:B------:R-:W-:Y:S01]  /*4f80*/  @!UP1 UIADD3 UR18, UPT, UPT, UR42, 0x30, URZ ;  /* 0x000000302a129890 */ /* 0x000fe2000fffe0ff */
[----:B------:R-:W-:Y:S01]  /*4f90*/  LOP3.LUT R32, R32, 0x1, RZ, 0x3c, !PT ;  /* 0x0000000120207812 */ /* 0x000fe200078e3cff */
[----:B------:R-:W-:Y:S01]  /*4fa0*/  @!UP1 UIADD3 UR16, UPT, UPT, UR7, 0x3200, URZ ;  /* 0x0000320007109890 */ /* 0x000fe2000fffe0ff */
[----:B------:R-:W-:Y:S01]  /*4fb0*/  @!P4 R2UR UR8, R0 ;  /* 0x000000000008c2ca */ /* 0x000fe200000e0000 */
[----:B------:R-:W-:Y:S01]  /*4fc0*/  UMOV UR15, 0x10000000 ;  /* 0x10000000000f7882 */ /* 0x000fe20000000000 */
[----:B------:R-:W-:Y:S01]  /*4fd0*/  UMOV UR19, UR43 ;  /* 0x0000002b00137c82 */ /* 0x000fe20008000000 */
[----:B------:R-:W-:Y:S01]  /*4fe0*/  UMOV UR20, UR36 ;  /* 0x0000002400147c82 */ /* 0x000fe20008000000 */
[----:B------:R-:W-:Y:S01]  /*4ff0*/  @!UP1 UIADD3 UR10, UPT, UPT, UR42, 0x70, URZ ;  /* 0x000000702a0a9890 */ /* 0x000fe2000fffe0ff */
[----:B------:R-:W-:Y:S01]  /*5000*/  SEL R0, RZ, 0x1, P0 ;  /* 0x00000001ff007807 */ /* 0x000fe20000000000 */
[----:B------:R-:W-:Y:S01]  /*5010*/  IMAD.U32 R10, RZ, RZ, UR9 ;  /* 0x00000009ff0a7e24 */ /* 0x000fe2000f8e00ff */
[----:B------:R-:W-:Y:S01]  /*5020*/  UMOV UR11, UR43 ;  /* 0x0000002b000b7c82 */ /* 0x000fe20008000000 */
[----:B------:R-:W-:Y:S01]  /*5030*/  UMOV UR12, UR36 ;  /* 0x00000024000c7c82 */ /* 0x000fe20008000000 */
[----:B------:R-:W-:Y:S01]  /*5040*/  UMOV UR9, UR17 ;  /* 0x0000001100097c82 */ /* 0x000fe20008000000 */
[----:B------:R-:W-:Y:S01]  /*5050*/  @P3 R2UR UR36, R24 ;  /* 0x00000000182432ca */ /* 0x000fe200000e0000 */
[----:B------:R-:W-:Y:S01]  /*5060*/  IMAD.IADD R20, R8, 0x1, R58 ;  /* 0x0000000108147824 */ /* 0x000fe200078e023a */
[----:B------:R-:W-:Y:S01]  /*5070*/  @!P4 R2UR UR22, R10 ;  /* 0x000000000a16c2ca */ /* 0x000fe200000e0000 */
[----:B------:R-:W-:Y:S01]  /*5080*/  IMAD.U32 R11, RZ, RZ, UR8 ;  /* 0x00000008ff0b7e24 */ /* 0x000fe2000f8e00ff */
[----:B------:R-:W-:Y:S01]  /*5090*/  @!UP1 UIADD3 UR8, UPT, UPT, UR7, 0x3a00, URZ ;  /* 0x00003a0007089890 */ /* 0x000fe2000fffe0ff */
[----:B------:R-:W-:Y:S01]  /*50a0*/  LOP3.LUT R25, R25, R0, RZ, 0x3c, !PT ;  /* 0x0000000019197212 */ /* 0x000fe200078e3cff */
[----:B------:R-:W-:Y:S01]  /*50b0*/  VOTEU.ALL UP1, P4 ;  /* 0x0000000000ff7886 */ /* 0x000fe20002020000 */
[----:B------:R-:W-:Y:S01]  /*50c0*/  IMAD.IADD R21, R13, 0x1, R60 ;  /* 0x000000010d157824 */ /* 0x000fe200078e023c */
[----:B------:R-:W-:Y:S02]  /*50d0*/  @!P4 R2UR UR23, R11 ;  /* 0x000000000b17c2ca */ /* 0x000fe400000e0000 */
[----:B------:R-:W-:Y:S11]  /*50e0*/  SEL R27, R27, RZ, P0 ;  /* 0x000000ff1b1b7207 */ /* 0x000ff60000000000 */
[----:B------:R2:W-:Y:S01]  /*50f0*/  @!UP2 UTMALDG.3D [UR16], [UR22], desc[UR14] ;  /* 0x00000e101600a5b4 */ /* 0x0005e20008011000 */
[----:B------:R2:W-:Y:S01]  /*5100*/  @!UP1 UTMALDG.3D [UR8], [UR22], desc[UR14] ;  /* 0x00000e08160095b4 */ /* 0x0005e20008011000 */
[----:B------:R2:W-:Y:S01]  /*5110*/  @!P4 SYNCS.ARRIVE.TRANS64.RED.A0TR RZ, [UR7+0x48], R23 ;  /* 0x00004817ffffc9a7 */ /* 0x0005e20008300407 */
[----:B------:R-:W-:Y:S01]  /*5120*/  UPLOP3.LUT UP1, UPT, UPT, UPT, UPT, 0x80, 0x8 ;  /* 0x000000000008789c */ /* 0x000fe20003f2f070 */
[----:B------:R-:W-:Y:S01]  /*5130*/  SYNCS.ARRIVE.TRANS64.RED.A1T0 RZ, [UR13], RZ ;  /* 0x000000ffffff79a7 */ /* 0x000fe2000810040d */
[----:B------:R-:W-:Y:S09]  /*5140*/  @P3 BRA `(.L_x_95) ;  /* 0xfffffff000303947 */ /* 0x000ff2000383ffff */
[----:B------:R-:W-:-:S04]  /*5150*/  SHF.L.U32 R3, R32, 0x1f, RZ ;  /* 0x0000001f20037819 */ /* 0x000fc800000006ff */
[----:B------:R-:W1:Y:S02]  /*5160*/  SYNCS.PHASECHK.TRANS64.TRYWAIT P0, [UR7+0x50], R3 ;  /* 0x00005003ff0075a7 */ /* 0x000e640008001107 */
[----:B-1----:R-:W-:Y:S05]  /*5170*/  @!P0 BRA `(.L_x_96) ;  /* 0x0000003c00d48947 */ /* 0x002fea0003800000 */
.L_x_187:
[----:B------:R-:W4:Y:S02]  /*5180*/  SYNCS.PHASECHK.TRANS64.TRYWAIT P0, [UR7+0x58], R3 ;  /* 0x00005803ff0075a7 */ /* 0x000f240008001107 */
[----:B----4-:R-:W-:Y:S05]  /*5190*/  @!P0 BRA `(.L_x_97) ;  /* 0x0000003c00e48947 */ /* 0x010fea0003800000 */
.L_x_189:
[----:B------:R-:W4:Y:S02]  /*51a0*/  SYNCS.PHASECHK.TRANS64.TRYWAIT P0, [UR7+0x60], R3 ;  /* 0x00006003ff0075a7 */ /* 0x000f240008001107 */
[----:B----4-:R-:W-:Y:S05]  /*51b0*/  @!P0 BRA `(.L_x_98) ;  /* 0x0000003c00f48947 */ /* 0x010fea0003800000 */
.L_x_191:
[----:B-1----:R-:W-:-:S07]  /*51c0*/  MOV R0, UR7 ;  /* 0x0000000700007c02 */ /* 0x002fce0008000f00 */
.L_x_99:
[----:B-1----:R-:W-:-:S04]  /*51d0*/  SHF.L.U32 R3, R32, 0x1f, RZ ;  /* 0x0000001f20037819 */ /* 0x002fc800000006ff */
[----:B------:R1:W4:Y:S03]  /*51e0*/  SYNCS.PHASECHK.TRANS64.TRYWAIT P0, [R0+URZ+0x68], R3 ;  /* 0x00006803000075a7 */ /* 0x00032600080011ff */
[----:B----4-:R-:W-:Y:S05]  /*51f0*/  @!P0 NANOSLEEP.SYNCS 0x989680 ;  /* 0x009896800000895d */ /* 0x010fea0003900000 */
[----:B------:R-:W4:Y:S02]  /*5200*/  @!P0 SYNCS.PHASECHK.TRANS64 P0, [R0+URZ+0x68], R3 ;  /* 0x00006803000085a7 */ /* 0x000f2400080010ff */
[----:B--2-4-:R-:W-:Y:S05]  /*5210*/  @P0 EXIT ;  /* 0x000000000000094d */ /* 0x014fea0003800000 */
[----:B------:R-:W-:Y:S05]  /*5220*/  BRA `(.L_x_99) ;  /* 0xfffffffc00e87947 */ /* 0x000fea000383ffff */
.L_x_84:
[----:B------:R-:W-:-:S06]  /*5230*/  UISETP.GE.AND UP1, UPT, UR10, 0x4, UPT ;  /* 0x000000040a00788c */ /* 0x000fcc000bf26270 */
[----:B------:R-:W-:-:S13]  /*5240*/  PLOP3.LUT P0, PT, PT, PT, UP1, 0x80, 0x8 ;  /* 0x000000000008781c */ /* 0x000fda0003f0f018 */
[----:B------:R-:W-:Y:S05]  /*5250*/  @!P0 EXIT ;  /* 0x000000000000894d */ /* 0x000fea0003800000 */
[----:B------:R-:W-:Y:S01]  /*5260*/  BAR.SYNC.DEFER_BLOCKING 0x6, 0xa0 ;  /* 0x0182800000007b1d */ /* 0x000fe20000010000 */
[----:B------:R-:W-:Y:S02]  /*5270*/  IMAD.SHL.U32 R4, R66, 0x200000, RZ ;  /* 0x0020000042047824 */ /* 0x000fe400078e00ff */
[----:B------:R-:W-:Y:S02]  /*5280*/  HFMA2 R71, -RZ, RZ, 0, 5.9604644775390625e-08 ;  /* 0x00000001ff477431 */ /* 0x000fe400000001ff */
[C---:B------:R-:W-:Y:S01]  /*5290*/  IMAD.SHL.U32 R65, R72.reuse, 0x10, RZ ;  /* 0x0000001048417824 */ /* 0x040fe200078e00ff */
[----:B------:R-:W-:Y:S01]  /*52a0*/  MOV R69, RZ ;  /* 0x000000ff00457202 */ /* 0x000fe20000000f00 */
[----:B------:R-:W-:Y:S01]  /*52b0*/  IMAD.U32 R33, R72, 0x10000, RZ ;  /* 0x0001000048217824 */ /* 0x000fe200078e00ff */
[----:B------:R-:W-:Y:S01]  /*52c0*/  UMOV UR48, 0x400 ;  /* 0x0000040000307882 */ /* 0x000fe20000000000 */
[----:B------:R-:W1:Y:S01]  /*52d0*/  LDC R63, c[0x0][0x370] ;  /* 0x0000dc00ff3f7b82 */ /* 0x000e620000000800 */
[----:B------:R-:W-:Y:S01]  /*52e0*/  ULEA UR48, UR37, UR48, 0x18 ;  /* 0x0000003025307291 */ /* 0x000fe2000f8ec0ff */
[----:B------:R-:W-:Y:S01]  /*52f0*/  LOP3.LUT R4, R4, 0x200000, RZ, 0xc0, !PT ;  /* 0x0020000004047812 */ /* 0x000fe200078ec0ff */
[----:B------:R-:W-:Y:S01]  /*5300*/  IMAD.SHL.U32 R64, R72, 0x2, RZ ;  /* 0x0000000248407824 */ /* 0x000fe200078e00ff */
[C---:B------:R-:W-:Y:S01]  /*5310*/  LOP3.LUT R5, R65.reuse, 0x40, RZ, 0xc0, !PT ;  /* 0x0000004041057812 */ /* 0x040fe200078ec0ff */
[----:B------:R-:W-:Y:S01]  /*5320*/  IMAD.SHL.U32 R3, R66, 0x200, RZ ;  /* 0x0000020042037824 */ /* 0x000fe200078e00ff */
[----:B------:R-:W-:Y:S01]  /*5330*/  LOP3.LUT R2, R65, 0x5b0, RZ, 0xc0, !PT ;  /* 0x000005b041027812 */ /* 0x000fe200078ec0ff */
[----:B------:R-:W-:Y:S01]  /*5340*/  UIADD3 UR4, UPT, UPT, UR48, 0x200, URZ ;  /* 0x0000020030047890 */ /* 0x000fe2000fffe0ff */
[----:B------:R-:W2:Y:S01]  /*5350*/  LDC R28, c[0x0][0xb0c] ;  /* 0x0002c300ff1c7b82 */ /* 0x000ea20000000800 */
[----:B------:R-:W-:Y:S01]  /*5360*/  LOP3.LUT R33, R4, 0x400000, R33, 0xf8, !PT ;  /* 0x0040000004217812 */ /* 0x000fe200078ef821 */
[----:B------:R-:W-:Y:S01]  /*5370*/  IMAD.MOV.U32 R30, RZ, RZ, RZ ;  /* 0x000000ffff1e7224 */ /* 0x000fe200078e00ff */
[----:B------:R-:W-:Y:S01]  /*5380*/  LOP3.LUT R64, R5, 0x8, R64, 0xf8, !PT ;  /* 0x0000000805407812 */ /* 0x000fe200078ef840 */
[----:B------:R-:W-:Y:S01]  /*5390*/  IMAD.MOV.U32 R70, RZ, RZ, RZ ;  /* 0x000000ffff467224 */ /* 0x000fe200078e00ff */
[----:B------:R-:W-:Y:S01]  /*53a0*/  LOP3.LUT R3, R2, 0x200, R3, 0xf8, !PT ;  /* 0x0000020002037812 */ /* 0x000fe200078ef803 */
[----:B------:R-:W-:Y:S01]  /*53b0*/  IMAD.MOV.U32 R76, RZ, RZ, RZ ;  /* 0x000000ffff4c7224 */ /* 0x000fe200078e00ff */
[----:B------:R-:W-:Y:S01]  /*53c0*/  LOP3.LUT P0, RZ, R65, 0x40, RZ, 0xc0, !PT ;  /* 0x0000004041ff7812 */ /* 0x000fe2000780c0ff */
[----:B------:R-:W3:Y:S01]  /*53d0*/  LDC R61, c[0x0][0xb20] ;  /* 0x0002c800ff3d7b82 */ /* 0x000ee20000000800 */
[----:B------:R-:W4:Y:S01]  /*53e0*/  LDS R0, [UR48+0x130] ;  /* 0x00013030ff007984 */ /* 0x000f220008000800 */
[----:B------:R-:W-:Y:S01]  /*53f0*/  LOP3.LUT R64, R3, R64, RZ, 0xfc, !PT ;  /* 0x0000004003407212 */ /* 0x000fe200078efcff */
[----:B------:R-:W-:Y:S01]  /*5400*/  IMAD.U32 R67, RZ, RZ, UR4 ;  /* 0x00000004ff437e24 */ /* 0x000fe2000f8e00ff */
[----:B------:R-:W-:Y:S01]  /*5410*/  LOP3.LUT R72, R72, 0x60, RZ, 0xc0, !PT ;  /* 0x0000006048487812 */ /* 0x000fe200078ec0ff */
[----:B------:R-:W1:Y:S03]  /*5420*/  LDCU.64 UR52, c[0x0][0x348] ;  /* 0x00006900ff3477ac */ /* 0x000e660008000a00 */
[----:B------:R-:W1:Y:S01]  /*5430*/  LDC R27, c[0x0][0xb30] ;  /* 0x0002cc00ff1b7b82 */ /* 0x000e620000000800 */
[----:B------:R-:W1:Y:S01]  /*5440*/  LDCU.64 UR38, c[0x0][0x888] ;  /* 0x00011100ff2677ac */ /* 0x000e620008000a00 */
[----:B------:R-:W1:Y:S06]  /*5450*/  LDCU.64 UR44, c[0x0][0x890] ;  /* 0x00011200ff2c77ac */ /* 0x000e6c0008000a00 */
[----:B------:R-:W1:Y:S01]  /*5460*/  LDC.64 R56, c[0x0][0xb10] ;  /* 0x0002c400ff387b82 */ /* 0x000e620000000a00 */
[----:B------:R-:W-:Y:S01]  /*5470*/  UMOV UR49, URZ ;  /* 0x000000ff00317c82 */ /* 0x000fe20008000000 */
[----:B------:R-:W-:-:S06]  /*5480*/  UMOV UR51, URZ ;  /* 0x000000ff00337c82 */ /* 0x000fcc0008000000 */
[----:B------:R-:W1:Y:S08]  /*5490*/  LDC.64 R24, c[0x0][0xb18] ;  /* 0x0002c600ff187b82 */ /* 0x000e700000000a00 */
[----:B------:R-:W1:Y:S08]  /*54a0*/  LDC.64 R22, c[0x0][0xb28] ;  /* 0x0002ca00ff167b82 */ /* 0x000e700000000a00 */
[----:B------:R-:W1:Y:S01]  /*54b0*/  LDC.64 R54, c[0x0][0x8b0] ;  /* 0x00022c00ff367b82 */ /* 0x000e620000000a00 */
[----:B----4-:R-:W-:Y:S01]  /*54c0*/  IMAD.IADD R33, R0, 0x1, R33 ;  /* 0x0000000100217824 */ /* 0x010fe200078e0221 */
[----:B------:R-:W-:-:S06]  /*54d0*/  P2R R0, PR, RZ, 0x1 ;  /* 0x00000001ff007803 */ /* 0x000fcc0000000000 */
[----:B------:R-:W4:Y:S08]  /*54e0*/  LDC.64 R52, c[0x0][0x8a8] ;  /* 0x00022a00ff347b82 */ /* 0x000f300000000a00 */
[----:B--23--:R-:W1:Y:S02]  /*54f0*/  LDC R62, c[0x0][0x374] ;  /* 0x0000dd00ff3e7b82 */ /* 0x00ce640000000800 */
.L_x_143:
[C---:B------:R-:W-:Y:S02]  /*5500*/  LEA R0, R76.reuse, UR48, 0x3 ;  /* 0x000000304c007c11 */ /* 0x040fe4000f8e18ff */
[----:B------:R-:W-:Y:S02]  /*5510*/  SHF.L.U32 R3, R69, 0x1f, RZ ;  /* 0x0000001f45037819 */ /* 0x000fe400000006ff */
[----:B------:R-:W-:Y:S02]  /*5520*/  LEA R16, R76, UR48, 0x4 ;  /* 0x000000304c107c11 */ /* 0x000fe4000f8e20ff */
[----:B--2---:R-:W2:Y:S02]  /*5530*/  SYNCS.PHASECHK.TRANS64.TRYWAIT P0, [R0+URZ+0x80], R3 ;  /* 0x00008003000075a7 */ /* 0x004ea400080011ff */
[----:B--2---:R-:W-:Y:S05]  /*5540*/  @!P0 BRA `(.L_x_100) ;  /* 0x0000003c00288947 */ /* 0x004fea0003800000 */
.L_x_192:
[----:B------:R-:W3:Y:S01]  /*5550*/  LDC.64 R12, c[0x0][0xb10] ;  /* 0x0002c400ff0c7b82 */ /* 0x000ee20000000a00 */
[----:B------:R-:W4:Y:S01]  /*5560*/  LDS.128 R16, [R16+0x110] ;  /* 0x0001100010107984 */ /* 0x000f220000000c00 */
[----:B-1----:R-:W-:Y:S01]  /*5570*/  ISETP.NE.AND P1, PT, R27, 0x1, PT ;  /* 0x000000011b00780c */ /* 0x002fe20003f25270 */
[----:B--2---:R-:W-:Y:S01]  /*5580*/  VIADD R0, R0, 0x90 ;  /* 0x0000009000007836 */ /* 0x004fe20000000000 */
[----:B------:R-:W-:Y:S04]  /*5590*/  ISETP.GE.AND P0, PT, R26, 0x1, PT ;  /* 0x000000011a00780c */ /* 0x000fe80003f06270 */
[----:B------:R-:W1:Y:S01]  /*55a0*/  LDC.64 R10, c[0x0][0xb18] ;  /* 0x0002c600ff0a7b82 */ /* 0x000e620000000a00 */
[----:B------:R-:W-:Y:S01]  /*55b0*/  PRMT R0, RZ, 0x654, R0 ;  /* 0x00000654ff007816 */ /* 0x000fe20000000000 */
[----:B------:R-:W-:Y:S01]  /*55c0*/  @!PT LDS RZ, [RZ] ;  /* 0x00000000fffff984 */ /* 0x000fe20000000800 */
[----:B------:R-:W-:Y:S01]  /*55d0*/  @!PT LDS RZ, [RZ] ;  /* 0x00000000fffff984 */ /* 0x000fe20000000800 */
[----:B------:R-:W-:Y:S01]  /*55e0*/  @!PT LDS RZ, [RZ] ;  /* 0x00000000fffff984 */ /* 0x000fe20000000800 */
[----:B------:R-:W-:Y:S01]  /*55f0*/  @!PT LDS RZ, [RZ] ;  /* 0x00000000fffff984 */ /* 0x000fe20000000800 */
[----:B------:R2:W-:Y:S06]  /*5600*/  MEMBAR.ALL.CTA ;  /* 0x0000000000007992 */ /* 0x0005ec0000008000 */
[----:B--2---:R-:W2:Y:S01]  /*5610*/  FENCE.VIEW.ASYNC.S ;  /* 0x00000000000073c6 */ /* 0x004ea20000000000 */
[----:B------:R-:W1:Y:S08]  /*5620*/  @!P1 LDC R14, c[0x0][0xb20] ;  /* 0x0002c800ff0e9b82 */ /* 0x000e700000000800 */
[----:B------:R-:W1:Y:S01]  /*5630*/  @!P1 LDC R9, c[0x0][0xb0c] ;  /* 0x0002c300ff099b82 */ /* 0x000e620000000800 */
[----:B--2---:R2:W-:Y:S01]  /*5640*/  SYNCS.ARRIVE.TRANS64.RED.A1T0 RZ, [R0+URZ], RZ ;  /* 0x000000ff00ff79a7 */ /* 0x0045e200081004ff */
[----:B----4-:R-:W-:Y:S04]  /*5650*/  LOP3.LUT P4, RZ, R18, 0x1, RZ, 0xc0, !PT ;  /* 0x0000000112ff7812 */ /* 0x010fe8000788c0ff */
[----:B------:R-:W-:Y:S09]  /*5660*/  P2R R73, PR, RZ, 0x10 ;  /* 0x00000010ff497803 */ /* 0x000ff20000000000 */
[----:B------:R-:W-:Y:S02]  /*5670*/  @P4 MOV R31, R16 ;  /* 0x00000010001f4202 */ /* 0x000fe40000000f00 */
[----:B------:R-:W-:Y:S01]  /*5680*/  @P4 LOP3.LUT R29, R17, 0xffff, RZ, 0xc0, !PT ;  /* 0x0000ffff111d4812 */ /* 0x000fe200078ec0ff */
[----:B--23--:R-:W-:Y:S06]  /*5690*/  @!P0 BRA `(.L_x_101) ;  /* 0x0000000000a48947 */ /* 0x00cfec0003800000 */
[----:B------:R-:W-:Y:S01]  /*56a0*/  IMAD.HI.U32 R36, R62, R25, RZ ;  /* 0x000000193e247227 */ /* 0x000fe200078e00ff */
[----:B------:R-:W-:Y:S02]  /*56b0*/  ISETP.NE.AND P0, PT, R24, 0x1, PT ;  /* 0x000000011800780c */ /* 0x000fe40003f05270 */
[----:B------:R-:W-:Y:S01]  /*56c0*/  ISETP.NE.AND P2, PT, R26, 0x1, PT ;  /* 0x000000011a00780c */ /* 0x000fe20003f45270 */
[-C--:B------:R-:W-:Y:S01]  /*56d0*/  IMAD.HI.U32 R34, R63, R56.reuse, RZ ;  /* 0x000000383f227227 */ /* 0x080fe200078e00ff */
[----:B------:R-:W-:Y:S02]  /*56e0*/  SHF.R.U32.HI R37, RZ, R61, R36 ;  /* 0x0000003dff257219 */ /* 0x000fe40000011624 */
[----:B------:R-:W-:Y:S01]  /*56f0*/  ISETP.NE.AND P3, PT, R28, 0x1, PT ;  /* 0x000000011c00780c */ /* 0x000fe20003f65270 */
[----:B------:R-:W-:Y:S01]  /*5700*/  IMAD.HI.U32 R40, R29, R25, RZ ;  /* 0x000000191d287227 */ /* 0x000fe200078e00ff */
[----:B------:R-:W-:Y:S02]  /*5710*/  SHF.R.U32.HI R34, RZ, R57, R34 ;  /* 0x00000039ff227219 */ /* 0x000fe40000011622 */
[----:B------:R-:W-:Y:S01]  /*5720*/  SEL R3, R62, R37, !P0 ;  /* 0x000000253e037207 */ /* 0x000fe20004000000 */
[----:B------:R-:W-:Y:S01]  /*5730*/  IMAD.HI.U32 R38, R31, R56, RZ ;  /* 0x000000381f267227 */ /* 0x000fe200078e00ff */
[----:B------:R-:W-:Y:S03]  /*5740*/  SEL R7, R63, R34, !P3 ;  /* 0x000000223f077207 */ /* 0x000fe60005800000 */
[-C--:B------:R-:W-:Y:S01]  /*5750*/  IMAD.HI.U32 R34, R3, R22.reuse, RZ ;  /* 0x0000001603227227 */ /* 0x080fe200078e00ff */
[----:B------:R-:W-:Y:S03]  /*5760*/  SHF.R.U32.HI R38, RZ, R57, R38 ;  /* 0x00000039ff267219 */ /* 0x000fe60000011626 */
[----:B------:R-:W-:Y:S01]  /*5770*/  IMAD.HI.U32 R36, R7, R22, RZ ;  /* 0x0000001607247227 */ /* 0x000fe200078e00ff */
[----:B------:R-:W-:Y:S02]  /*5780*/  @P2 SHF.R.U32.HI R3, RZ, R23, R34 ;  /* 0x00000017ff032219 */ /* 0x000fe40000011622 */
[----:B------:R-:W-:Y:S02]  /*5790*/  SHF.R.U32.HI R34, RZ, R61, R40 ;  /* 0x0000003dff227219 */ /* 0x000fe40000011628 */
[----:B------:R-:W-:Y:S01]  /*57a0*/  @P2 SHF.R.U32.HI R7, RZ, R23, R36 ;  /* 0x00000017ff072219 */ /* 0x000fe20000011624 */
[C---:B------:R-:W-:Y:S01]  /*57b0*/  IMAD R2, R26.reuse, R3, RZ ;  /* 0x000000031a027224 */ /* 0x040fe200078e02ff */
[----:B------:R-:W-:Y:S02]  /*57c0*/  SEL R5, R29, R34, !P0 ;  /* 0x000000221d057207 */ /* 0x000fe40004000000 */
[----:B------:R-:W-:Y:S01]  /*57d0*/  SEL R3, R31, R38, !P3 ;  /* 0x000000261f037207 */ /* 0x000fe20005800000 */
[----:B------:R-:W-:Y:S01]  /*57e0*/  IMAD R4, R26, R7, RZ ;  /* 0x000000071a047224 */ /* 0x000fe200078e02ff */
[C---:B------:R-:W-:Y:S01]  /*57f0*/  ISETP.GE.AND P0, PT, R5.reuse, R2, PT ;  /* 0x000000020500720c */ /* 0x040fe20003f06270 */
[----:B------:R-:W-:Y:S03]  /*5800*/  IMAD.HI.U32 R6, R5, R22, RZ ;  /* 0x0000001605067227 */ /* 0x000fe600078e00ff */
[----:B------:R-:W-:Y:S01]  /*5810*/  ISETP.GE.OR P0, PT, R3, R4, P0 ;  /* 0x000000040300720c */ /* 0x000fe20000706670 */
[----:B------:R-:W-:Y:S01]  /*5820*/  IMAD.MOV R4, RZ, RZ, -R3 ;  /* 0x000000ffff047224 */ /* 0x000fe200078e0a03 */
[-C--:B------:R-:W-:Y:S03]  /*5830*/  SHF.R.U32.HI R6, RZ, R23.reuse, R6 ;  /* 0x00000017ff067219 */ /* 0x080fe60000011606 */
[----:B------:R-:W-:Y:S01]  /*5840*/  IMAD R31, R28, R4, R31 ;  /* 0x000000041c1f7224 */ /* 0x000fe200078e021f */
[----:B------:R-:W-:Y:S05]  /*5850*/  SEL R15, R5, R6, !P2 ;  /* 0x00000006050f7207 */ /* 0x000fea0005000000 */
[----:B------:R-:W-:Y:S02]  /*5860*/  IMAD.MOV R6, RZ, RZ, -R15 ;  /* 0x000000ffff067224 */ /* 0x000fe400078e0a0f */
[C---:B------:R-:W-:Y:S04]  /*5870*/  @!P0 IMAD.HI.U32 R2, R3.reuse, R22, RZ ;  /* 0x0000001603028227 */ /* 0x040fe800078e00ff */
[----:B------:R-:W-:Y:S01]  /*5880*/  IMAD R6, R26, R6, R5 ;  /* 0x000000061a067224 */ /* 0x000fe200078e0205 */
[----:B------:R-:W-:Y:S04]  /*5890*/  @!P0 SHF.R.U32.HI R2, RZ, R23, R2 ;  /* 0x00000017ff028219 */ /* 0x000fe80000011602 */
[----:B------:R-:W-:Y:S02]  /*58a0*/  @!P0 SEL R0, R3, R2, !P2 ;  /* 0x0000000203008207 */ /* 0x000fe40005000000 */
[----:B------:R-:W-:Y:S02]  /*58b0*/  IADD3 R2, PT, PT, -R5, RZ, RZ ;  /* 0x000000ff05027210 */ /* 0x000fe40007ffe1ff */
[----:B------:R-:W-:Y:S01]  /*58c0*/  @!P0 IADD3 R8, PT, PT, R15, -R0, RZ ;  /* 0x800000000f088210 */ /* 0x000fe20007ffe0ff */
[----:B------:R-:W-:Y:S02]  /*58d0*/  @!P0 IMAD R0, R7, R6, R0 ;  /* 0x0000000607008224 */ /* 0x000fe400078e0200 */
[----:B------:R-:W-:Y:S02]  /*58e0*/  IMAD R29, R24, R2, R29 ;  /* 0x00000002181d7224 */ /* 0x000fe400078e021d */
[----:B------:R-:W-:Y:S02]  /*58f0*/  @!P0 IMAD R5, R8, R26, R3 ;  /* 0x0000001a08058224 */ /* 0x000fe400078e0203 */
[----:B------:R-:W-:Y:S04]  /*5900*/  @!P0 IMAD.MOV.U32 R3, RZ, RZ, R0 ;  /* 0x000000ffff038224 */ /* 0x000fe800078e0000 */
[----:B------:R-:W-:Y:S02]  /*5910*/  IMAD R31, R3, R28, R31 ;  /* 0x0000001c031f7224 */ /* 0x000fe400078e021f */
[----:B------:R-:W-:Y:S07]  /*5920*/  IMAD R29, R5, R24, R29 ;  /* 0x00000018051d7224 */ /* 0x000fee00078e021d */
.L_x_101:
[----:B-1----:R-:W-:Y:S01]  /*5930*/  @!P1 ISETP.NE.AND P0, PT, R10, 0x1, PT ;  /* 0x000000010a00980c */ /* 0x002fe20003f05270 */
[----:B------:R-:W-:Y:S01]  /*5940*/  @!P1 IMAD.HI.U32 R3, R29, R11, RZ ;  /* 0x0000000b1d039227 */ /* 0x000fe200078e00ff */
[----:B------:R-:W-:Y:S01]  /*5950*/  R2UR UR42, R21 ;  /* 0x00000000152a72ca */ /* 0x000fe200000e0000 */
[----:B------:R-:W-:Y:S01]  /*5960*/  BSSY.RECONVERGENT B6, `(.L_x_102) ;  /* 0x0000031000067945 */ /* 0x000fe20003800200 */
[----:B------:R-:W-:Y:S01]  /*5970*/  R2UR UR41, R20 ;  /* 0x00000000142972ca */ /* 0x000fe200000e0000 */
[----:B------:R-:W-:Y:S01]  /*5980*/  @!P1 IMAD.HI.U32 R0, R31, R12, RZ ;  /* 0x0000000c1f009227 */ /* 0x000fe200078e00ff */
[----:B------:R-:W-:Y:S02]  /*5990*/  @!P1 SHF.R.U32.HI R2, RZ, R14, R3 ;  /* 0x0000000eff029219 */ /* 0x000fe40000011603 */
[----:B------:R-:W-:Y:S01]  /*59a0*/  @!P1 ISETP.NE.AND P2, PT, R9, 0x1, PT ;  /* 0x000000010900980c */ /* 0x000fe20003f45270 */
[----:B------:R-:W-:Y:S01]  /*59b0*/  VIADD R76, R76, 0x1 ;  /* 0x000000014c4c7836 */ /* 0x000fe20000000000 */
[----:B------:R-:W-:Y:S02]  /*59c0*/  @!P1 SEL R2, R29, R2, !P0 ;  /* 0x000000021d029207 */ /* 0x000fe40004000000 */
[----:B------:R-:W-:Y:S02]  /*59d0*/  @!P1 SHF.R.U32.HI R0, RZ, R13, R0 ;  /* 0x0000000dff009219 */ /* 0x000fe40000011600 */
[----:B------:R-:W-:Y:S01]  /*59e0*/  LOP3.LUT P0, RZ, R67, 0x90, RZ, 0xc0, !PT ;  /* 0x0000009043ff7812 */ /* 0x000fe2000780c0ff */
[----:B------:R-:W-:Y:S01]  /*59f0*/  USHF.L.U32 UR42, UR42, 0x6, URZ ;  /* 0x000000062a2a7899 */ /* 0x000fe200080006ff */
[----:B------:R-:W-:Y:S01]  /*5a00*/  @!P1 SEL R3, R31, R0, !P2 ;  /* 0x000000001f039207 */ /* 0x000fe20005000000 */
[----:B------:R-:W-:Y:S01]  /*5a10*/  USHF.L.U32 UR41, UR41, 0x7, URZ ;  /* 0x0000000729297899 */ /* 0x000fe200080006ff */
[----:B------:R-:W-:Y:S03]  /*5a20*/  @P4 SHF.R.U32.HI R68, RZ, 0x10, R17 ;  /* 0x00000010ff444819 */ /* 0x000fe60000011611 */
[----:B------:R-:W-:Y:S02]  /*5a30*/  @!P1 IMAD.IADD R0, R2, 0x1, -R3 ;  /* 0x0000000102009824 */ /* 0x000fe400078e0a03 */
[----:B------:R-:W-:Y:S02]  /*5a40*/  @!P1 IMAD.IADD R2, R3, 0x1, -R2 ;  /* 0x0000000103029824 */ /* 0x000fe400078e0a02 */
[----:B------:R-:W-:Y:S02]  /*5a50*/  @!P1 IMAD R31, R0, R9, R31 ;  /* 0x00000009001f9224 */ /* 0x000fe400078e021f */
[----:B------:R-:W-:Y:S01]  /*5a60*/  @!P1 IMAD R29, R2, R10, R29 ;  /* 0x0000000a021d9224 */ /* 0x000fe200078e021d */
[----:B------:R-:W-:Y:S06]  /*5a70*/  @!P0 BRA `(.L_x_103) ;  /* 0x00000000007c8947 */ /* 0x000fec0003800000 */
[----:B------:R-:W1:Y:S01]  /*5a80*/  LDCU.64 UR8, c[0x4][0x80] ;  /* 0x01001000ff0877ac */ /* 0x000e620008000a00 */
[----:B------:R-:W-:Y:S01]  /*5a90*/  MOV R2, 0x0 ;  /* 0x0000000000027802 */ /* 0x000fe20000000f00 */
[----:B------:R-:W-:Y:S02]  /*5aa0*/  HFMA2 R12, -RZ, RZ, 0, 5.9604644775390625e-08 ;  /* 0x00000001ff0c7431 */ /* 0x000fe400000001ff */
[----:B------:R-:W-:Y:S01]  /*5ab0*/  IMAD.MOV.U32 R8, RZ, RZ, 0x70 ;  /* 0x00000070ff087424 */ /* 0x000fe200078e00ff */
[----:B------:R2:W3:Y:S01]  /*5ac0*/  LDC.64 R14, c[0x4][R2] ;  /* 0x01000000020e7b82 */ /* 0x0004e20000000a00 */
[----:B------:R-:W4:Y:S01]  /*5ad0*/  LDCU.64 UR6, c[0x4][0x88] ;  /* 0x01001100ff0677ac */ /* 0x000f220008000a00 */
[----:B------:R-:W-:Y:S01]  /*5ae0*/  IMAD.MOV.U32 R13, RZ, RZ, RZ ;  /* 0x000000ffff0d7224 */ /* 0x000fe200078e00ff */
[----:B------:R-:W2:Y:S01]  /*5af0*/  LDCU.64 UR4, c[0x4][0x8] ;  /* 0x01000100ff0477ac */ /* 0x000ea20008000a00 */
[----:B-1----:R-:W-:Y:S01]  /*5b00*/  MOV R5, UR9 ;  /* 0x0000000900057c02 */ /* 0x002fe20008000f00 */
[----:B------:R-:W-:Y:S01]  /*5b10*/  IMAD.U32 R4, RZ, RZ, UR8 ;  /* 0x00000008ff047e24 */ /* 0x000fe2000f8e00ff */
[----:B----4-:R-:W-:Y:S01]  /*5b20*/  MOV R7, UR7 ;  /* 0x0000000700077c02 */ /* 0x010fe20008000f00 */
[----:B------:R-:W-:Y:S01]  /*5b30*/  IMAD.U32 R6, RZ, RZ, UR6 ;  /* 0x00000006ff067e24 */ /* 0x000fe2000f8e00ff */
[----:B--2---:R-:W-:Y:S01]  /*5b40*/  MOV R11, UR5 ;  /* 0x00000005000b7c02 */ /* 0x004fe20008000f00 */
[----:B------:R-:W-:Y:S02]  /*5b50*/  IMAD.U32 R10, RZ, RZ, UR4 ;  /* 0x00000004ff0a7e24 */ /* 0x000fe4000f8e00ff */
[----:B------:R-:W-:Y:S07]  /*5b60*/  LEPC R20, `(.L_x_104) ;  /* 0x000000001014794e */ /* 0x000fee0000000000 */
[----:B---3-5:R-:W-:Y:S05]  /*5b70*/  CALL.ABS.NOINC R14 ;  /* 0x000000000e007343 */ /* 0x028fea0003c00000 */
.L_x_104:
[----:B------:R-:W1:Y:S01]  /*5b80*/  LDCU.64 UR8, c[0x4][0x80] ;  /* 0x01001000ff0877ac */ /* 0x000e620008000a00 */
[----:B------:R-:W2:Y:S01]  /*5b90*/  LDC.64 R2, c[0x4][R2] ;  /* 0x0100000002027b82 */ /* 0x000ea20000000a00 */
[----:B------:R-:W-:Y:S02]  /*5ba0*/  HFMA2 R12, -RZ, RZ, 0, 5.9604644775390625e-08 ;  /* 0x00000001ff0c7431 */ /* 0x000fe400000001ff */
[----:B------:R-:W-:Y:S02]  /*5bb0*/  IMAD.MOV.U32 R8, RZ, RZ, 0x70 ;  /* 0x00000070ff087424 */ /* 0x000fe400078e00ff */
[----:B------:R-:W-:Y:S01]  /*5bc0*/  IMAD.MOV.U32 R13, RZ, RZ, RZ ;  /* 0x000000ffff0d7224 */ /* 0x000fe200078e00ff */
[----:B------:R-:W3:Y:S01]  /*5bd0*/  LDCU.64 UR6, c[0x4][0x88] ;  /* 0x01001100ff0677ac */ /* 0x000ee20008000a00 */
[----:B------:R-:W4:Y:S01]  /*5be0*/  LDCU.64 UR4, c[0x4][0x8] ;  /* 0x01000100ff0477ac */ /* 0x000f220008000a00 */
[----:B-1----:R-:W-:Y:S02]  /*5bf0*/  MOV R4, UR8 ;  /* 0x0000000800047c02 */ /* 0x002fe40008000f00 */
[----:B------:R-:W-:Y:S02]  /*5c00*/  MOV R5, UR9 ;  /* 0x0000000900057c02 */ /* 0x000fe40008000f00 */
[----:B---3--:R-:W-:Y:S01]  /*5c10*/  MOV R7, UR7 ;  /* 0x0000000700077c02 */ /* 0x008fe20008000f00 */
[----:B------:R-:W-:Y:S01]  /*5c20*/  IMAD.U32 R6, RZ, RZ, UR6 ;  /* 0x00000006ff067e24 */ /* 0x000fe2000f8e00ff */
[----:B----4-:R-:W-:Y:S01]  /*5c30*/  MOV R11, UR5 ;  /* 0x00000005000b7c02 */ /* 0x010fe20008000f00 */
[----:B------:R-:W-:Y:S02]  /*5c40*/  IMAD.U32 R10, RZ, RZ, UR4 ;  /* 0x00000004ff0a7e24 */ /* 0x000fe4000f8e00ff */
[----:B------:R-:W-:Y:S07]  /*5c50*/  LEPC R20, `(.L_x_103) ;  /* 0x000000001014794e */ /* 0x000fee0000000000 */
[----:B--2---:R-:W-:Y:S05]  /*5c60*/  CALL.ABS.NOINC R2 ;  /* 0x0000000002007343 */ /* 0x004fea0003c00000 */
.L_x_103:
[----:B------:R-:W-:Y:S05]  /*5c70*/  BSYNC.RECONVERGENT B6 ;  /* 0x0000000000067941 */ /* 0x000fea0003800200 */
.L_x_102:
[----:B------:R-:W-:Y:S01]  /*5c80*/  ISETP.NE.U32.AND P4, PT, R54, RZ, PT ;  /* 0x000000ff3600720c */ /* 0x000fe20003f85070 */
[----:B------:R-:W-:Y:S01]  /*5c90*/  UISETP.NE.AND UP2, UPT, UR50, URZ, UPT ;  /* 0x000000ff3200728c */ /* 0x000fe2000bf45270 */
[----:B------:R-:W-:Y:S01]  /*5ca0*/  ISETP.NE.U32.AND P2, PT, RZ, UR38, PT ;  /* 0x00000026ff007c0c */ /* 0x000fe2000bf45070 */
[----:B------:R-:W-:Y:S01]  /*5cb0*/  UISETP.NE.U32.AND UP1, UPT, UR44, URZ, UPT ;  /* 0x000000ff2c00728c */ /* 0x000fe2000bf25070 */
[----:B------:R-:W-:Y:S01]  /*5cc0*/  ISETP.NE.AND.EX P4, PT, R55, RZ, PT, P4 ;  /* 0x000000ff3700720c */ /* 0x000fe20003f85340 */
[----:B------:R-:W-:Y:S01]  /*5cd0*/  UPLOP3.LUT UP0, UPT, UPT, UPT, UPT, 0x40, 0x4 ;  /* 0x000000000004789c */ /* 0x000fe20003f0e870 */
[----:B------:R-:W-:Y:S01]  /*5ce0*/  ISETP.NE.AND.EX P2, PT, RZ, UR39, PT, P2 ;  /* 0x00000027ff007c0c */ /* 0x000fe2000bf45320 */
[----:B------:R-:W-:Y:S01]  /*5cf0*/  UISETP.NE.AND.EX UP1, UPT, UR45, URZ, UPT, UP1 ;  /* 0x000000ff2d00728c */ /* 0x000fe2000bf25310 */
[----:B------:R-:W-:Y:S04]  /*5d00*/  PLOP3.LUT P1, PT, PT, PT, UP2, 0x80, 0x8 ;  /* 0x000000000008781c */ /* 0x000fe80003f2f028 */
[----:B------:R-:W-:Y:S06]  /*5d10*/  @UP2 UPLOP3.LUT UP0, UPT, UPT, UPT, UP1, 0x80, 0x8 ;  /* 0x000000000008289c */ /* 0x000fec0003f0f010 */
[----:B------:R-:W-:Y:S01]  /*5d20*/  PLOP3.LUT P0, PT, PT, PT, UP0, 0x80, 0x8 ;  /* 0x000000000008781c */ /* 0x000fe20003f0f008 */
[----:B------:R-:W-:Y:S01]  /*5d30*/  @!UPT UIADD3 URZ, UPT, UPT, URZ, URZ, URZ ;  /* 0x000000fffffff290 */ /* 0x000fe2000fffe0ff */
[----:B------:R-:W-:Y:S11]  /*5d40*/  BRA.U !UP1, `(.L_x_105) ;  /* 0x0000000109387547 */ /* 0x000ff6000b800000 */
[----:B------:R-:W-:Y:S01]  /*5d50*/  UISETP.NE.U32.AND UP0, UPT, UR38, URZ, UPT ;  /* 0x000000ff2600728c */ /* 0x000fe2000bf05070 */
[----:B------:R-:W-:Y:S02]  /*5d60*/  HFMA2 R0, -RZ, RZ, 0, 5.9604644775390625e-08 ;  /* 0x00000001ff007431 */ /* 0x000fe400000001ff */
[----:B------:R-:W-:Y:S01]  /*5d70*/  IMAD.MOV.U32 R59, RZ, RZ, 0x1 ;  /* 0x00000001ff3b7424 */ /* 0x000fe200078e00ff */
[----:B------:R-:W-:Y:S06]  /*5d80*/  UISETP.NE.AND.EX UP0, UPT, UR39, URZ, UPT, UP0 ;  /* 0x000000ff2700728c */ /* 0x000fec000bf05300 */
[----:B------:R-:W-:Y:S05]  /*5d90*/  PLOP3.LUT P3, PT, PT, PT, UP0, 0x80, 0x8 ;  /* 0x000000000008781c */ /* 0x000fea0003f6f008 */
[----:B------:R-:W1:Y:S01]  /*5da0*/  @UP0 LDCU.64 UR6, c[0x0][0x888] ;  /* 0x00011100ff0607ac */ /* 0x000e620008000a00 */
[----:B------:R-:W-:Y:S07]  /*5db0*/  @UP0 UIMAD UR4, UR36, UR44, URZ ;  /* 0x0000002c240402a4 */ /* 0x000fee000f8e02ff */
[----:B------:R-:W-:Y:S01]  /*5dc0*/  @!P3 PRMT R59, R0, 0x7610, R59 ;  /* 0x00007610003bb816 */ /* 0x000fe2000000003b */
[----:B-1----:R-:W-:Y:S03]  /*5dd0*/  @UP0 UIMAD.WIDE UR6, UR4, 0x4, UR6 ;  /* 0x00000004040608a5 */ /* 0x002fe6000f8e0206 */
[----:B------:R-:W1:Y:S03]  /*5de0*/  @!UP0 LDCU UR4, c[0x0][0x880] ;  /* 0x00011000ff0487ac */ /* 0x000e660008000800 */
[----:B------:R-:W-:Y:S01]  /*5df0*/  IMAD.U32 R2, RZ, RZ, UR6 ;  /* 0x00000006ff027e24 */ /* 0x000fe2000f8e00ff */
[----:B------:R-:W-:Y:S05]  /*5e00*/  MOV R3, UR7 ;  /* 0x0000000700037c02 */ /* 0x000fea0008000f00 */
[----:B-----5:R2:W5:Y:S02]  /*5e10*/  @P3 LDG.E R35, desc[UR46][R2.64] ;  /* 0x0000002e02233981 */ /* 0x020564000c1e1900 */
[----:B-12---:R-:W-:Y:S02]  /*5e20*/  @!P3 IMAD.U32 R35, RZ, RZ, UR4 ;  /* 0x00000004ff23be24 */ /* 0x006fe4000f8e00ff */
.L_x_105:
[----:B------:R-:W-:Y:S05]  /*5e30*/  @!P4 BRA `(.L_x_106) ;  /* 0x000000000020c947 */ /* 0x000fea0003800000 */
[----:B------:R-:W-:Y:S04]  /*5e40*/  ISETP.NE.U32.AND P3, PT, R52, RZ, PT ;  /* 0x000000ff3400720c */ /* 0x000fe80003f65070 */
[----:B------:R-:W-:Y:S11]  /*5e50*/  ISETP.NE.AND.EX P3, PT, R53, RZ, PT, P3 ;  /* 0x000000ff3500720c */ /* 0x000ff60003f65330 */
[----:B------:R-:W-:Y:S02]  /*5e60*/  @!UPT UIADD3 URZ, UPT, UPT, URZ, URZ, URZ ;  /* 0x000000fffffff290 */ /* 0x000fe4000fffe0ff */
[----:B------:R-:W1:Y:S01]  /*5e70*/  @P3 LDC.64 R2, c[0x0][0x8a8] ;  /* 0x00022a00ff023b82 */ /* 0x000e620000000a00 */
[----:B------:R-:W-:Y:S04]  /*5e80*/  @P3 IMAD R0, R54, UR36, RZ ;  /* 0x0000002436003c24 */ /* 0x000fe8000f8e02ff */
[----:B-1----:R-:W-:Y:S05]  /*5e90*/  @P3 IMAD.WIDE R2, R0, 0x4, R2 ;  /* 0x0000000400023825 */ /* 0x002fea00078e0202 */
[----:B-----5:R1:W5:Y:S02]  /*5ea0*/  @P3 LDG.E R32, desc[UR46][R2.64] ;  /* 0x0000002e02203981 */ /* 0x020364000c1e1900 */
[----:B-1----:R-:W2:Y:S02]  /*5eb0*/  @!P3 LDC R32, c[0x0][0x8a0] ;  /* 0x00022800ff20bb82 */ /* 0x002ea40000000800 */
.L_x_106:
[----:B-----5:R-:W-:Y:S01]  /*5ec0*/  FSETP.NEU.AND P3, PT, R35, RZ, PT ;  /* 0x000000ff2300720b */ /* 0x020fe20003f6d000 */
[----:B------:R-:W-:Y:S01]  /*5ed0*/  IMAD.SHL.U32 R77, R64, 0x2, RZ ;  /* 0x00000002404d7824 */ /* 0x000fe200078e00ff */
[----:B------:R-:W-:Y:S01]  /*5ee0*/  SEL R5, RZ, 0xffffffff, P2 ;  /* 0xffffffffff057807 */ /* 0x000fe20001000000 */
[----:B------:R-:W-:Y:S01]  /*5ef0*/  BSSY B1, `(.L_x_107) ;  /* 0x0000034000017945 */ /* 0x000fe20003800000 */
[----:B------:R-:W-:Y:S01]  /*5f00*/  @P1 LOP3.LUT P2, RZ, R59, 0xff, RZ, 0xc0, !PT ;  /* 0x000000ff3bff1812 */ /* 0x000fe2000784c0ff */
[----:B------:R-:W-:Y:S01]  /*5f10*/  IMAD.MOV.U32 R39, RZ, RZ, 0x1 ;  /* 0x00000001ff277424 */ /* 0x000fe200078e00ff */
[----:B------:R-:W-:Y:S01]  /*5f20*/  @P1 SEL R0, RZ, 0xffffffff, P3 ;  /* 0xffffffffff001807 */ /* 0x000fe20001800000 */
[C---:B------:R-:W-:Y:S01]  /*5f30*/  IMAD R34, R30.reuse, 0x40, R33 ;  /* 0x000000401e227824 */ /* 0x040fe200078e0221 */
[----:B------:R-:W-:Y:S01]  /*5f40*/  LOP3.LUT R71, R71, 0x1, RZ, 0x3c, !PT ;  /* 0x0000000147477812 */ /* 0x000fe200078e3cff */
[----:B------:R-:W-:Y:S01]  /*5f50*/  IMAD.MOV.U32 R38, RZ, RZ, RZ ;  /* 0x000000ffff267224 */ /* 0x000fe200078e00ff */
[----:B------:R-:W-:Y:S02]  /*5f60*/  @P0 SEL R0, R5, R0, !P2 ;  /* 0x0000000005000207 */ /* 0x000fe40005000000 */
[----:B------:R-:W-:Y:S02]  /*5f70*/  CS2R R50, SRZ ;  /* 0x0000000000327805 */ /* 0x000fe4000001ff00 */
[----:B------:R-:W-:Y:S02]  /*5f80*/  LEA R74, R30, UR48, 0x3 ;  /* 0x000000301e4a7c11 */ /* 0x000fe4000f8e18ff */
[----:B------:R-:W-:Y:S02]  /*5f90*/  CS2R R48, SRZ ;  /* 0x0000000000307805 */ /* 0x000fe4000001ff00 */
[----:B------:R-:W-:Y:S02]  /*5fa0*/  @P1 LOP3.LUT R0, R0, 0x1, RZ, 0xc0, !PT ;  /* 0x0000000100001812 */ /* 0x000fe400078ec0ff */
[----:B------:R-:W-:Y:S02]  /*5fb0*/  CS2R R42, SRZ ;  /* 0x00000000002a7805 */ /* 0x000fe4000001ff00 */
[----:B------:R-:W-:Y:S02]  /*5fc0*/  SHF.L.U32 R3, R70, 0x1f, RZ ;  /* 0x0000001f46037819 */ /* 0x000fe400000006ff */
[----:B------:R-:W-:Y:S02]  /*5fd0*/  CS2R R40, SRZ ;  /* 0x0000000000287805 */ /* 0x000fe4000001ff00 */
[----:B------:R-:W-:Y:S01]  /*5fe0*/  ISETP.NE.U32.OR P5, PT, R0, 0x1, !P1 ;  /* 0x000000010000780c */ /* 0x000fe20004fa5470 */
[----:B------:R-:W-:Y:S01]  /*5ff0*/  VIADD R82, R77, UR48 ;  /* 0x000000304d527c36 */ /* 0x000fe20008000000 */
[----:B------:R-:W-:Y:S02]  /*6000*/  PLOP3.LUT P2, PT, PT, PT, UP1, 0x80, 0x8 ;  /* 0x000000000008781c */ /* 0x000fe40003f4f018 */
[----:B------:R-:W-:Y:S02]  /*6010*/  SEL R0, RZ, 0xffffffff, P3 ;  /* 0xffffffffff007807 */ /* 0x000fe40001800000 */
[----:B------:R-:W-:Y:S02]  /*6020*/  LOP3.LUT P3, R75, R59, 0xff, RZ, 0xc0, !PT ;  /* 0x000000ff3b4b7812 */ /* 0x000fe4000786c0ff */
[----:B------:R-:W-:Y:S05]  /*6030*/  P2R R78, PR, RZ, 0x20 ;  /* 0x00000020ff4e7803 */ /* 0x000fea0000000000 */
[----:B------:R-:W-:Y:S02]  /*6040*/  @P5 SHF.L.U32 R2, R71, 0x1f, RZ ;  /* 0x0000001f47025819 */ /* 0x000fe400000006ff */
[----:B------:R-:W-:Y:S02]  /*6050*/  @P2 SEL R0, R5, R0, !P3 ;  /* 0x0000000005002207 */ /* 0x000fe40005800000 */
[----:B------:R-:W1:Y:S02]  /*6060*/  @P5 SYNCS.PHASECHK.TRANS64.TRYWAIT P1, [UR48+0x30], R2 ;  /* 0x00003002ff0055a7 */ /* 0x000e640008021130 */
[----:B------:R-:W-:Y:S04]  /*6070*/  LOP3.LUT R0, R0, 0x1, RZ, 0xc0, !PT ;  /* 0x0000000100007812 */ /* 0x000fe800078ec0ff */
[----:B------:R-:W-:Y:S04]  /*6080*/  ISETP.NE.U32.AND P4, PT, R0, 0x1, PT ;  /* 0x000000010000780c */ /* 0x000fe80003f85070 */
[----:B------:R-:W-:Y:S01]  /*6090*/  P2R R80, PR, RZ, 0x10 ;  /* 0x00000010ff507803 */ /* 0x000fe20000000000 */
[----:B------:R3:W4:Y:S01]  /*60a0*/  SYNCS.PHASECHK.TRANS64.TRYWAIT P0, [R74+URZ+0xa0], R3 ;  /* 0x0000a0034a0075a7 */ /* 0x00072200080011ff */
[----:B-1----:R-:W-:Y:S01]  /*60b0*/  @P5 SEL R39, RZ, 0x1, !P1 ;  /* 0x00000001ff275807 */ /* 0x002fe20004800000 */
[----:B---3--:R-:W-:Y:S06]  /*60c0*/  @!P5 BRA `(.L_x_108) ;  /* 0x000000000058d947 */ /* 0x008fec0003800000 */
[C---:B------:R-:W-:Y:S01]  /*60d0*/  VIADD R0, R82.reuse, 0x200 ;  /* 0x0000020052007836 */ /* 0x040fe20000000000 */
[----:B------:R-:W-:Y:S01]  /*60e0*/  LOP3.LUT P5, RZ, R65, 0x40, RZ, 0xc0, !PT ;  /* 0x0000004041ff7812 */ /* 0x000fe200078ac0ff */
[----:B------:R-:W-:Y:S01]  /*60f0*/  BSSY B0, `(.L_x_109) ;  /* 0x000000e000007945 */ /* 0x000fe20003800000 */
[----:B------:R-:W-:Y:S01]  /*6100*/  ISETP.NE.AND P2, PT, R39, RZ, PT ;  /* 0x000000ff2700720c */ /* 0x000fe20003f45270 */
[----:B------:R-:W-:Y:S01]  /*6110*/  @P4 VIADD R2, R82, 0x210 ;  /* 0x0000021052024836 */ /* 0x000fe20000000000 */
[----:B------:R-:W-:Y:S01]  /*6120*/  PLOP3.LUT P1, PT, PT, PT, PT, 0x8, 0x80 ;  /* 0x000000000080781c */ /* 0x000fe20003f2e170 */
[----:B------:R-:W-:Y:S01]  /*6130*/  IMAD.MOV.U32 R51, RZ, RZ, RZ ;  /* 0x000000ffff337224 */ /* 0x000fe200078e00ff */
[----:B------:R-:W-:Y:S02]  /*6140*/  @P4 PLOP3.LUT P1, PT, P5, PT, PT, 0x80, 0x8 ;  /* 0x000000000008481c */ /* 0x000fe40002f2f070 */
[----:B------:R-:W-:Y:S02]  /*6150*/  CS2R R48, SRZ ;  /* 0x0000000000307805 */ /* 0x000fe4000001ff00 */
[----:B------:R-:W-:Y:S02]  /*6160*/  CS2R R42, SRZ ;  /* 0x00000000002a7805 */ /* 0x000fe4000001ff00 */
[----:B------:R-:W-:Y:S07]  /*6170*/  CS2R R40, SRZ ;  /* 0x0000000000287805 */ /* 0x000fee000001ff00 */
[----:B------:R-:W-:Y:S01]  /*6180*/  @P1 VIADD R2, R0, 0xfffffff0 ;  /* 0xfffffff000021836 */ /* 0x000fe20000000000 */
[----:B------:R-:W-:Y:S06]  /*6190*/  @P2 BRA `(.L_x_110) ;  /* 0x00000000000c2947 */ /* 0x000fec0003800000 */
[----:B------:R-:W-:Y:S04]  /*61a0*/  SHF.L.U32 R5, R71, 0x1f, RZ ;  /* 0x0000001f47057819 */ /* 0x000fe800000006ff */
[----:B------:R-:W1:Y:S02]  /*61b0*/  SYNCS.PHASECHK.TRANS64.TRYWAIT P1, [UR48+0x30], R5 ;  /* 0x00003005ff0075a7 */ /* 0x000e640008021130 */
[----:B-1----:R-:W-:Y:S05]  /*61c0*/  @!P1 BRA `(.L_x_111) ;  /* 0x00000030001c9947 */ /* 0x002fea0003800000 */
.L_x_110:
[----:B------:R-:W-:Y:S05]  /*61d0*/  BSYNC B0 ;  /* 0x0000000000007941 */ /* 0x000fea0003800000 */
.L_x_109:
[----:B------:R-:W-:Y:S01]  /*61e0*/  ISETP.NE.AND P1, PT, R80, RZ, PT ;  /* 0x000000ff5000720c */ /* 0x000fe20003f25270 */
[----:B------:R-:W-:Y:S11]  /*61f0*/  HFMA2 R38, -RZ, RZ, 0, 5.9604644775390625e-08 ;  /* 0x00000001ff267431 */ /* 0x000ff600000001ff */
[----:B------:R-:W-:Y:S01]  /*6200*/  @!UPT UIADD3 URZ, UPT, UPT, URZ, URZ, URZ ;  /* 0x000000fffffff290 */ /* 0x000fe2000fffe0ff */
[----:B------:R3:W1:Y:S04]  /*6210*/  @P1 LDS.128 R48, [R2] ;  /* 0x0000000002301984 */ /* 0x0006680000000c00 */
[----:B------:R3:W1:Y:S02]  /*6220*/  @P1 LDS.128 R40, [R77+UR48+0x200] ;  /* 0x000200304d281984 */ /* 0x0006640008000c00 */
.L_x_108:
[----:B------:R-:W-:Y:S05]  /*6230*/  BSYNC B1 ;  /* 0x0000000000017941 */ /* 0x000fea0003800000 */
.L_x_107:
[----:B-1----:R-:W-:Y:S04]  /*6240*/  SHF.R.U32.HI R5, RZ, 0x15, R34 ;  /* 0x00000015ff057819 */ /* 0x002fe80000011622 */
[----:B------:R-:W-:Y:S01]  /*6250*/  LOP3.LUT P1, RZ, R5, 0x3, R66, 0x48, !PT ;  /* 0x0000000305ff7812 */ /* 0x000fe20007824842 */
[----:B------:R-:W-:Y:S01]  /*6260*/  @!UPT UIADD3 URZ, UPT, UPT, URZ, URZ, URZ ;  /* 0x000000fffffff290 */ /* 0x000fe2000fffe0ff */
[----:B----4-:R-:W-:Y:S11]  /*6270*/  @P0 BRA `(.L_x_112) ;  /* 0x0000000000080947 */ /* 0x010ff60003800000 */
[----:B------:R-:W1:Y:S02]  /*6280*/  SYNCS.PHASECHK.TRANS64.TRYWAIT P0, [R74+URZ+0xa0], R3 ;  /* 0x0000a0034a0075a7 */ /* 0x000e6400080011ff */
[----:B-1----:R-:W-:Y:S05]  /*6290*/  @!P0 BRA `(.L_x_113) ;  /* 0x0000003000008947 */ /* 0x002fea0003800000 */
.L_x_112:
[----:B------:R-:W-:Y:S05]  /*62a0*/  @!P1 BRA `(.L_x_114) ;  /* 0x0000000000409947 */ /* 0x000fea0003800000 */
[----:B------:R-:W4:Y:S01]  /*62b0*/  LDCU.64 UR8, c[0x4][0x70] ;  /* 0x01000e00ff0877ac */ /* 0x000f220008000a00 */
[----:B-1----:R-:W-:Y:S01]  /*62c0*/  MOV R3, 0x0 ;  /* 0x0000000000037802 */ /* 0x002fe20000000f00 */
[----:B------:R-:W-:Y:S02]  /*62d0*/  HFMA2 R12, -RZ, RZ, 0, 5.9604644775390625e-08 ;  /* 0x00000001ff0c7431 */ /* 0x000fe400000001ff */
[----:B------:R-:W-:Y:S02]  /*62e0*/  IMAD.MOV.U32 R8, RZ, RZ, 0x192 ;  /* 0x00000192ff087424 */ /* 0x000fe400078e00ff */
[----:B------:R-:W-:Y:S01]  /*62f0*/  IMAD.MOV.U32 R13, RZ, RZ, RZ ;  /* 0x000000ffff0d7224 */ /* 0x000fe200078e00ff */
[----:B------:R-:W1:Y:S01]  /*6300*/  LDCU.64 UR6, c[0x4][0x78] ;  /* 0x01000f00ff0677ac */ /* 0x000e620008000a00 */
[----:B---3--:R-:W3:Y:S01]  /*6310*/  LDC.64 R2, c[0x4][R3] ;  /* 0x0100000003027b82 */ /* 0x008ee20000000a00 */
[----:B------:R-:W5:Y:S01]  /*6320*/  LDCU.64 UR4, c[0x4][0x10] ;  /* 0x01000200ff0477ac */ /* 0x000f620008000a00 */
[----:B----4-:R-:W-:Y:S01]  /*6330*/  MOV R5, UR9 ;  /* 0x0000000900057c02 */ /* 0x010fe20008000f00 */
[----:B------:R-:W-:Y:S01]  /*6340*/  IMAD.U32 R4, RZ, RZ, UR8 ;  /* 0x00000008ff047e24 */ /* 0x000fe2000f8e00ff */
[----:B-1----:R-:W-:Y:S01]  /*6350*/  MOV R7, UR7 ;  /* 0x0000000700077c02 */ /* 0x002fe20008000f00 */
[----:B------:R-:W-:Y:S01]  /*6360*/  IMAD.U32 R6, RZ, RZ, UR6 ;  /* 0x00000006ff067e24 */ /* 0x000fe2000f8e00ff */
[----:B-----5:R-:W-:Y:S01]  /*6370*/  MOV R11, UR5 ;  /* 0x00000005000b7c02 */ /* 0x020fe20008000f00 */
[----:B------:R-:W-:Y:S02]  /*6380*/  IMAD.U32 R10, RZ, RZ, UR4 ;  /* 0x00000004ff0a7e24 */ /* 0x000fe4000f8e00ff */
[----:B------:R-:W-:Y:S07]  /*6390*/  LEPC R20, `(.L_x_114) ;  /* 0x000000001014794e */ /* 0x000fee0000000000 */
[----:B--23--:R-:W-:Y:S05]  /*63a0*/  CALL.ABS.NOINC R2 ;  /* 0x0000000002007343 */ /* 0x00cfea0003c00000 */
.L_x_114:
[----:B------:R-:W-:Y:S05]  /*63b0*/  WARPSYNC.ALL ;  /* 0x0000000000007948 */ /* 0x000fea0003800000 */
[----:B------:R-:W-:Y:S01]  /*63c0*/  R2UR UR4, R34 ;  /* 0x00000000220472ca */ /* 0x000fe200000e0000 */
[--C-:B------:R-:W-:Y:S01]  /*63d0*/  HADD2.F32 R20, -RZ, R40.reuse.H0_H0 ;  /* 0x20000028ff147230 */ /* 0x100fe20000004100 */
[----:B------:R-:W-:Y:S01]  /*63e0*/  MOV R81, 0x10 ;  /* 0x0000001000517802 */ /* 0x000fe20000000f00 */
[----:B------:R-:W-:Y:S01]  /*63f0*/  HADD2.F32 R21, -RZ, R40.H1_H1 ;  /* 0x30000028ff157230 */ /* 0x000fe20000004100 */
[----:B------:R-:W-:Y:S01]  /*6400*/  LOP3.LUT P6, RZ, R65, 0x40, RZ, 0xc0, !PT ;  /* 0x0000004041ff7812 */ /* 0x000fe200078cc0ff */
[----:B------:R-:W-:Y:S01]  /*6410*/  HADD2.F32 R36, -RZ, R41.H1_H1 ;  /* 0x30000029ff247230 */ /* 0x000fe20000004100 */
[----:B------:R-:W-:Y:S01]  /*6420*/  ISETP.NE.AND P0, PT, R72, RZ, PT ;  /* 0x000000ff4800720c */ /* 0x000fe20003f05270 */
[----:B------:R-:W-:Y:S01]  /*6430*/  HADD2.F32 R37, -RZ, R43.H0_H0 ;  /* 0x2000002bff257230 */ /* 0x000fe20000004100 */
[----:B------:R-:W-:Y:S01]  /*6440*/  SEL R81, R81, 0xfffffff0, !P6 ;  /* 0xfffffff051517807 */ /* 0x000fe20007000000 */
[----:B------:R-:W-:Y:S03]  /*6450*/  BSSY.RECONVERGENT B0, `(.L_x_115) ;  /* 0x000004f000007945 */ /* 0x000fe60003800200 */
[----:B------:R-:W-:Y:S01]  /*6460*/  IADD3 R79, PT, PT, R82, R81, RZ ;  /* 0x00000051524f7210 */ /* 0x000fe20007ffe0ff */
[----:B------:R-:W2:Y:S02]  /*6470*/  LDTM.x16 R4, tmem[UR4] ;  /* 0x00000004000479ee */ /* 0x000ea40008240000 */
[C---:B--2---:R-:W-:Y:S01]  /*6480*/  FMUL R0, R32.reuse, R4 ;  /* 0x0000000420007220 */ /* 0x044fe20000400000 */
[C---:B---3--:R-:W-:Y:S01]  /*6490*/  FMUL R2, R32.reuse, R5 ;  /* 0x0000000520027220 */ /* 0x048fe20000400000 */
[C---:B-1----:R-:W-:Y:S01]  /*64a0*/  FMUL R3, R32.reuse, R6 ;  /* 0x0000000620037220 */ /* 0x042fe20000400000 */
[C---:B------:R-:W-:Y:S01]  /*64b0*/  FMUL R7, R32.reuse, R7 ;  /* 0x0000000720077220 */ /* 0x040fe20000400000 */
[C---:B------:R-:W-:Y:S01]  /*64c0*/  FFMA R0, R35.reuse, R20, R0 ;  /* 0x0000001423007223 */ /* 0x040fe20000000000 */
[----:B------:R-:W-:Y:S02]  /*64d0*/  HADD2.F32 R20, -RZ, R41.H0_H0 ;  /* 0x20000029ff147230 */ /* 0x000fe40000004100 */
[C---:B------:R-:W-:Y:S01]  /*64e0*/  FFMA R2, R35.reuse, R21, R2 ;  /* 0x0000001523027223 */ /* 0x040fe20000000002 */
[--C-:B------:R-:W-:Y:S02]  /*64f0*/  HADD2.F32 R21, -RZ, R42.reuse.H0_H0 ;  /* 0x2000002aff157230 */ /* 0x100fe40000004100 */
[C---:B------:R-:W-:Y:S01]  /*6500*/  FMUL R4, R32.reuse, R8 ;  /* 0x0000000820047220 */ /* 0x040fe20000400000 */
[C---:B------:R-:W-:Y:S01]  /*6510*/  FMUL R5, R32.reuse, R9 ;  /* 0x0000000920057220 */ /* 0x040fe20000400000 */
[C---:B------:R-:W-:Y:S01]  /*6520*/  FFMA R3, R35.reuse, R20, R3 ;  /* 0x0000001423037223 */ /* 0x040fe20000000003 */
[----:B------:R-:W-:Y:S02]  /*6530*/  HADD2.F32 R20, -RZ, R42.H1_H1 ;  /* 0x3000002aff147230 */ /* 0x000fe40000004100 */
[C---:B------:R-:W-:Y:S01]  /*6540*/  FFMA R7, R35.reuse, R36, R7 ;  /* 0x0000002423077223 */ /* 0x040fe20000000007 */
[C---:B------:R-:W-:Y:S01]  /*6550*/  FMUL R6, R32.reuse, R10 ;  /* 0x0000000a20067220 */ /* 0x040fe20000400000 */
[----:B------:R-:W-:Y:S02]  /*6560*/  HADD2.F32 R36, -RZ, R43.H1_H1 ;  /* 0x3000002bff247230 */ /* 0x000fe40000004100 */
[C---:B------:R-:W-:Y:S01]  /*6570*/  FMUL R11, R32.reuse, R11 ;  /* 0x0000000b200b7220 */ /* 0x040fe20000400000 */
[C---:B------:R-:W-:Y:S01]  /*6580*/  FFMA R4, R35.reuse, R21, R4 ;  /* 0x0000001523047223 */ /* 0x040fe20000000004 */
[C---:B------:R-:W-:Y:S01]  /*6590*/  FFMA R5, R35.reuse, R20, R5 ;  /* 0x0000001423057223 */ /* 0x040fe20000000005 */
[C---:B------:R-:W-:Y:S01]  /*65a0*/  FFMA R6, R35.reuse, R37, R6 ;  /* 0x0000002523067223 */ /* 0x040fe20000000006 */
[--C-:B------:R-:W-:Y:S02]  /*65b0*/  HADD2.F32 R20, -RZ, R48.reuse.H0_H0 ;  /* 0x20000030ff147230 */ /* 0x100fe40000004100 */
[C---:B------:R-:W-:Y:S01]  /*65c0*/  FFMA R11, R35.reuse, R36, R11 ;  /* 0x00000024230b7223 */ /* 0x040fe2000000000b */
[C---:B------:R-:W-:Y:S01]  /*65d0*/  FMUL R8, R32.reuse, R12 ;  /* 0x0000000c20087220 */ /* 0x040fe20000400000 */
[----:B------:R-:W-:Y:S02]  /*65e0*/  HADD2.F32 R36, -RZ, R48.H1_H1 ;  /* 0x30000030ff247230 */ /* 0x000fe40000004100 */
[C---:B------:R-:W-:Y:S01]  /*65f0*/  FMUL R9, R32.reuse, R13 ;  /* 0x0000000d20097220 */ /* 0x040fe20000400000 */
[--C-:B------:R-:W-:Y:S02]  /*6600*/  HADD2.F32 R21, -RZ, R49.reuse.H0_H0 ;  /* 0x20000031ff157230 */ /* 0x100fe40000004100 */
[C---:B------:R-:W-:Y:S01]  /*6610*/  FMUL R10, R32.reuse, R14 ;  /* 0x0000000e200a7220 */ /* 0x040fe20000400000 */
[C---:B------:R-:W-:Y:S01]  /*6620*/  FFMA R8, R35.reuse, R20, R8 ;  /* 0x0000001423087223 */ /* 0x040fe20000000008 */
[----:B------:R-:W-:Y:S02]  /*6630*/  HADD2.F32 R20, -RZ, R49.H1_H1 ;  /* 0x30000031ff147230 */ /* 0x000fe40000004100 */
[C---:B------:R-:W-:Y:S01]  /*6640*/  FFMA R9, R35.reuse, R36, R9 ;  /* 0x0000002423097223 */ /* 0x040fe20000000009 */
[C---:B------:R-:W-:Y:S01]  /*6650*/  FMUL R15, R32.reuse, R15 ;  /* 0x0000000f200f7220 */ /* 0x040fe20000400000 */
[C---:B------:R-:W-:Y:S01]  /*6660*/  FFMA R10, R35.reuse, R21, R10 ;  /* 0x00000015230a7223 */ /* 0x040fe2000000000a */
[--C-:B------:R-:W-:Y:S02]  /*6670*/  HADD2.F32 R21, -RZ, R50.reuse.H0_H0 ;  /* 0x20000032ff157230 */ /* 0x100fe40000004100 */
[C---:B------:R-:W-:Y:S01]  /*6680*/  FMUL R12, R32.reuse, R16 ;  /* 0x00000010200c7220 */ /* 0x040fe20000400000 */
[----:B------:R-:W-:Y:S02]  /*6690*/  HADD2.F32 R36, -RZ, R50.H1_H1 ;  /* 0x30000032ff247230 */ /* 0x000fe40000004100 */
[C---:B------:R-:W-:Y:S01]  /*66a0*/  FFMA R15, R35.reuse, R20, R15 ;  /* 0x00000014230f7223 */ /* 0x040fe2000000000f */
[C---:B------:R-:W-:Y:S01]  /*66b0*/  FMUL R13, R32.reuse, R17 ;  /* 0x00000011200d7220 */ /* 0x040fe20000400000 */
[--C-:B------:R-:W-:Y:S02]  /*66c0*/  HADD2.F32 R37, -RZ, R51.reuse.H0_H0 ;  /* 0x20000033ff257230 */ /* 0x100fe40000004100 */
[C---:B------:R-:W-:Y:S01]  /*66d0*/  FMUL R14, R32.reuse, R18 ;  /* 0x00000012200e7220 */ /* 0x040fe20000400000 */
[----:B------:R-:W-:Y:S02]  /*66e0*/  HADD2.F32 R20, -RZ, R51.H1_H1 ;  /* 0x30000033ff147230 */ /* 0x000fe40000004100 */
[----:B------:R-:W-:Y:S01]  /*66f0*/  FMUL R19, R32, R19 ;  /* 0x0000001320137220 */ /* 0x000fe20000400000 */
[----:B------:R-:W-:Y:S01]  /*6700*/  F2FP.F16.F32.PACK_AB R44, R2, R0 ;  /* 0x00000000022c723e */ /* 0x000fe200000000ff */
[----:B------:R-:W-:Y:S01]  /*6710*/  FFMA R12, R35, R21, R12 ;  /* 0x00000015230c7223 */ /* 0x000fe2000000000c */
[----:B------:R-:W-:Y:S01]  /*6720*/  F2FP.F16.F32.PACK_AB R45, R7, R3 ;  /* 0x00000003072d723e */ /* 0x000fe200000000ff */
[----:B------:R-:W-:Y:S01]  /*6730*/  FFMA R13, R35, R36, R13 ;  /* 0x00000024230d7223 */ /* 0x000fe2000000000d */
[----:B------:R-:W-:Y:S01]  /*6740*/  F2FP.F16.F32.PACK_AB R46, R5, R4 ;  /* 0x00000004052e723e */ /* 0x000fe200000000ff */
[----:B------:R-:W-:Y:S01]  /*6750*/  FFMA R14, R35, R37, R14 ;  /* 0x00000025230e7223 */ /* 0x000fe2000000000e */
[----:B------:R-:W-:Y:S01]  /*6760*/  F2FP.F16.F32.PACK_AB R47, R11, R6 ;  /* 0x000000060b2f723e */ /* 0x000fe200000000ff */
[----:B------:R-:W-:Y:S01]  /*6770*/  FFMA R19, R35, R20, R19 ;  /* 0x0000001423137223 */ /* 0x000fe20000000013 */
[----:B------:R-:W-:Y:S02]  /*6780*/  F2FP.F16.F32.PACK_AB R84, R9, R8 ;  /* 0x000000080954723e */ /* 0x000fe400000000ff */
[----:B------:R-:W-:Y:S01]  /*6790*/  F2FP.F16.F32.PACK_AB R85, R15, R10 ;  /* 0x0000000a0f55723e */ /* 0x000fe200000000ff */
[----:B------:R1:W-:Y:S01]  /*67a0*/  STS.128 [R77+UR48+0x200], R44 ;  /* 0x0002002c4d007988 */ /* 0x0003e20008000c30 */
[----:B------:R-:W-:Y:S02]  /*67b0*/  F2FP.F16.F32.PACK_AB R86, R13, R12 ;  /* 0x0000000c0d56723e */ /* 0x000fe400000000ff */
[----:B------:R-:W-:Y:S05]  /*67c0*/  F2FP.F16.F32.PACK_AB R87, R19, R14 ;  /* 0x0000000e1357723e */ /* 0x000fea00000000ff */
[----:B------:R1:W-:Y:S01]  /*67d0*/  STS.128 [R79+0x200], R84 ;  /* 0x000200544f007388 */ /* 0x0003e20000000c00 */
[----:B------:R-:W-:Y:S01]  /*67e0*/  @!PT LDS RZ, [RZ] ;  /* 0x00000000fffff984 */ /* 0x000fe20000000800 */
[----:B------:R-:W-:Y:S01]  /*67f0*/  @!PT LDS RZ, [RZ] ;  /* 0x00000000fffff984 */ /* 0x000fe20000000800 */
[----:B------:R-:W-:Y:S01]  /*6800*/  @!PT LDS RZ, [RZ] ;  /* 0x00000000fffff984 */ /* 0x000fe20000000800 */
[----:B------:R-:W-:Y:S01]  /*6810*/  @!PT LDS RZ, [RZ] ;  /* 0x00000000fffff984 */ /* 0x000fe20000000800 */
[----:B------:R2:W-:Y:S07]  /*6820*/  MEMBAR.ALL.CTA ;  /* 0x0000000000007992 */ /* 0x0005ee0000008000 */
[----:B--2---:R-:W2:Y:S02]  /*6830*/  FENCE.VIEW.ASYNC.S ;  /* 0x00000000000073c6 */ /* 0x004ea40000000000 */
[----:B--2---:R-:W-:Y:S06]  /*6840*/  BAR.SYNC.DEFER_BLOCKING 0x1, 0x80 ;  /* 0x0042000000007b1d */ /* 0x004fec0000010000 */
[----:B------:R-:W-:Y:S05]  /*6850*/  @P0 BRA `(.L_x_116) ;  /* 0x0000000000380947 */ /* 0x000fea0003800000 */
[----:B------:R-:W-:Y:S02]  /*6860*/  UIADD3 UR4, UPT, UPT, UR48, 0x200, URZ ;  /* 0x0000020030047890 */ /* 0x000fe4000fffe0ff */
[----:B------:R-:W-:Y:S01]  /*6870*/  UIADD3 UR8, UP0, UPT, UR52, 0x680, URZ ;  /* 0x0000068034087890 */ /* 0x000fe2000ff1e0ff */
[----:B------:R-:W-:Y:S01]  /*6880*/  UMOV UR43, UR36 ;  /* 0x00000024002b7c82 */ /* 0x000fe20008000000 */
[----:B------:R-:W-:Y:S02]  /*6890*/  UIADD3 UR5, UPT, UPT, UR41, 0x40, URZ ;  /* 0x0000004029057890 */ /* 0x000fe4000fffe0ff */
[----:B------:R-:W-:Y:S01]  /*68a0*/  MOV R67, UR4 ;  /* 0x0000000400437c02 */ /* 0x000fe20008000f00 */
[----:B------:R-:W-:Y:S02]  /*68b0*/  UIADD3.X UR9, UPT, UPT, URZ, UR53, URZ, UP0, !UPT ;  /* 0x00000035ff097290 */ /* 0x000fe400087fe4ff */
[----:B------:R-:W-:Y:S01]  /*68c0*/  UIADD3 UR4, UPT, UPT, UR48, 0xa00, URZ ;  /* 0x00000a0030047890 */ /* 0x000fe2000fffe0ff */
[----:B------:R-:W-:Y:S01]  /*68d0*/  R2UR UR40, R67 ;  /* 0x00000000432872ca */ /* 0x000fe200000e0000 */
[----:B------:R-:W-:Y:S01]  /*68e0*/  UMOV UR6, UR42 ;  /* 0x0000002a00067c82 */ /* 0x000fe20008000000 */
[----:B------:R-:W-:Y:S11]  /*68f0*/  UMOV UR7, UR36 ;  /* 0x0000002400077c82 */ /* 0x000ff60008000000 */
[----:B------:R2:W-:Y:S01]  /*6900*/  UTMASTG.3D [UR40], [UR8] ;  /* 0x00000028080073b5 */ /* 0x0005e20008010000 */
[----:B------:R2:W-:Y:S01]  /*6910*/  UTMASTG.3D [UR4], [UR8] ;  /* 0x00000004080073b5 */ /* 0x0005e20008010000 */
[----:B------:R0:W-:Y:S01]  /*6920*/  UTMACMDFLUSH ;  /* 0x00000000000079b7 */ /* 0x0001e20000000000 */
[----:B--2---:R-:W-:Y:S04]  /*6930*/  DEPBAR.LE SB0, 0x1 ;  /* 0x000080400000791a */ /* 0x004fe80000000000 */
.L_x_116:
[----:B------:R-:W-:Y:S05]  /*6940*/  BSYNC.RECONVERGENT B0 ;  /* 0x0000000000007941 */ /* 0x000fea0003800200 */
.L_x_115:
[----:B------:R-:W-:Y:S01]  /*6950*/  BAR.SYNC.DEFER_BLOCKING 0x1, 0x80 ;  /* 0x0042000000007b1d */ /* 0x000fe20000010000 */
[----:B------:R-:W-:Y:S01]  /*6960*/  ISETP.NE.AND P1, PT, R78, RZ, PT ;  /* 0x000000ff4e00720c */ /* 0x000fe20003f25270 */
[----:B------:R-:W-:Y:S01]  /*6970*/  UISETP.NE.AND UP0, UPT, UR49, URZ, UPT ;  /* 0x000000ff3100728c */ /* 0x000fe2000bf05270 */
[----:B------:R-:W-:Y:S11]  /*6980*/  LEA R3, R38, UR48, 0x3 ;  /* 0x0000003026037c11 */ /* 0x000ff6000f8e18ff */
[----:B------:R-:W-:Y:S01]  /*6990*/  @P1 SHF.L.U32 R2, R71, 0x1f, RZ ;  /* 0x0000001f47021819 */ /* 0x000fe200000006ff */
[----:B------:R-:W-:Y:S06]  /*69a0*/  BRA.U !UP0, `(.L_x_117) ;  /* 0x0000000108247547 */ /* 0x000fec000b800000 */
[----:B------:R-:W-:Y:S01]  /*69b0*/  IMAD.U32 R5, RZ, RZ, UR51 ;  /* 0x00000033ff057e24 */ /* 0x000fe2000f8e00ff */
[----:B------:R-:W-:Y:S01]  /*69c0*/  MOV R0, UR37 ;  /* 0x0000002500007c02 */ /* 0x000fe20008000f00 */
[----:B------:R-:W-:Y:S03]  /*69d0*/  UIADD3 UR51, UPT, UPT, UR51, 0x1, URZ ;  /* 0x0000000133337890 */ /* 0x000fe6000fffe0ff */
[----:B------:R-:W-:Y:S01]  /*69e0*/  @P1 LEA R5, R5, UR48, 0x3 ;  /* 0x0000003005051c11 */ /* 0x000fe2000f8e18ff */
[----:B------:R-:W-:Y:S04]  /*69f0*/  UISETP.NE.AND UP0, UPT, UR51, 0x4, UPT ;  /* 0x000000043300788c */ /* 0x000fe8000bf05270 */
[----:B------:R-:W-:Y:S01]  /*6a00*/  @P1 VIADD R5, R5, 0x50 ;  /* 0x0000005005051836 */ /* 0x000fe20000000000 */
[----:B------:R-:W-:Y:S04]  /*6a10*/  USEL UR51, UR51, URZ, UP0 ;  /* 0x000000ff33337287 */ /* 0x000fe80008000000 */
[----:B------:R-:W-:Y:S04]  /*6a20*/  @P1 PRMT R0, R0, 0x654, R5 ;  /* 0x0000065400001816 */ /* 0x000fe80000000005 */
[----:B------:R2:W-:Y:S04]  /*6a30*/  @P1 SYNCS.ARRIVE.TRANS64.RED.A1T0 RZ, [R0+URZ], RZ ;  /* 0x000000ff00ff19a7 */ /* 0x0005e800081004ff */
.L_x_117:
[----:B------:R-:W3:Y:S01]  /*6a40*/  @P1 SYNCS.PHASECHK.TRANS64.TRYWAIT P0, [R3+URZ+0x30], R2 ;  /* 0x00003002030015a7 */ /* 0x000ee200080011ff */
[----:B------:R-:W-:Y:S01]  /*6a50*/  BSSY B1, `(.L_x_118) ;  /* 0x0000012000017945 */ /* 0x000fe20003800000 */
[----:B---3--:R-:W-:Y:S03]  /*6a60*/  @P1 SEL R39, RZ, 0x1, !P0 ;  /* 0x00000001ff271807 */ /* 0x008fe60004000000 */
[----:B------:R-:W-:Y:S05]  /*6a70*/  @!P1 BRA `(.L_x_119) ;  /* 0x00000000003c9947 */ /* 0x000fea0003800000 */
[----:B------:R-:W-:Y:S01]  /*6a80*/  ISETP.NE.AND P1, PT, R80, RZ, PT ;  /* 0x000000ff5000720c */ /* 0x000fe20003f25270 */
[----:B------:R-:W-:Y:S01]  /*6a90*/  BSSY B0, `(.L_x_120) ;  /* 0x0000009000007945 */ /* 0x000fe20003800000 */
[----:B------:R-:W-:Y:S11]  /*6aa0*/  ISETP.NE.AND P0, PT, R39, RZ, PT ;  /* 0x000000ff2700720c */ /* 0x000ff60003f05270 */
[----:B------:R-:W-:Y:S05]  /*6ab0*/  @P1 IMAD R4, R38, 0x1000, R77 ;  /* 0x0000100026041824 */ /* 0x000fea00078e024d */
[----:B------:R-:W-:Y:S05]  /*6ac0*/  @P1 IADD3 R2, PT, PT, R4, UR48, RZ ;  /* 0x0000003004021c10 */ /* 0x000fea000fffe0ff */
[----:B------:R-:W-:Y:S01]  /*6ad0*/  @P1 IMAD.IADD R2, R81, 0x1, R2 ;  /* 0x0000000151021824 */ /* 0x000fe200078e0202 */
[----:B------:R-:W-:Y:S06]  /*6ae0*/  @P0 BRA `(.L_x_121) ;  /* 0x00000000000c0947 */ /* 0x000fec0003800000 */
[----:B--2---:R-:W-:Y:S04]  /*6af0*/  SHF.L.U32 R0, R71, 0x1f, RZ ;  /* 0x0000001f47007819 */ /* 0x004fe800000006ff */
[----:B------:R-:W2:Y:S02]  /*6b00*/  SYNCS.PHASECHK.TRANS64.TRYWAIT P0, [R3+URZ+0x30], R0 ;  /* 0x00003000030075a7 */ /* 0x000ea400080011ff */
[----:B--2---:R-:W-:Y:S05]  /*6b10*/  @!P0 BRA `(.L_x_122) ;  /* 0x0000002400f48947 */ /* 0x004fea0003800000 */
.L_x_121:
[----:B------:R-:W-:Y:S05]  /*6b20*/  BSYNC B0 ;  /* 0x0000000000007941 */ /* 0x000fea0003800000 */
.L_x_120:
[----:B------:R-:W-:Y:S02]  /*6b30*/  ISETP.NE.AND P0, PT, R80, RZ, PT ;  /* 0x000000ff5000720c */ /* 0x000fe40003f05270 */
[----:B------:R-:W-:Y:S11]  /*6b40*/  IADD3 R38, PT, PT, R38, 0x1, RZ ;  /* 0x0000000126267810 */ /* 0x000ff60007ffe0ff */
[----:B------:R3:W4:Y:S04]  /*6b50*/  @P0 LDS.128 R40, [R4+UR48+0x200] ;  /* 0x0002003004280984 */ /* 0x0007280008000c00 */
[----:B------:R3:W1:Y:S02]  /*6b60*/  @P0 LDS.128 R48, [R2+0x200] ;  /* 0x0002000002300984 */ /* 0x0006640000000c00 */
.L_x_119:
[----:B------:R-:W-:Y:S05]  /*6b70*/  BSYNC B1 ;  /* 0x0000000000017941 */ /* 0x000fea0003800000 */
.L_x_118:
[----:B--2---:R-:W-:Y:S05]  /*6b80*/  VIADD R3, R34, 0x10 ;  /* 0x0000001022037836 */ /* 0x004fea0000000000 */
[----:B------:R-:W-:Y:S04]  /*6b90*/  SHF.R.U32.HI R3, RZ, 0x15, R3 ;  /* 0x00000015ff037819 */ /* 0x000fe80000011603 */
[----:B------:R-:W-:Y:S11]  /*6ba0*/  LOP3.LUT P0, RZ, R3, 0x3, R66, 0x48, !PT ;  /* 0x0000000303ff7812 */ /* 0x000ff60007804842 */
[----:B------:R-:W-:Y:S02]  /*6bb0*/  @!UPT UIADD3 URZ, UPT, UPT, URZ, URZ, URZ ;  /* 0x000000fffffff290 */ /* 0x000fe4000fffe0ff */
[----:B------:R-:W-:Y:S05]  /*6bc0*/  @!P0 BRA `(.L_x_123) ;  /* 0x0000000000408947 */ /* 0x000fea0003800000 */
[----:B------:R-:W2:Y:S01]  /*6bd0*/  LDCU.64 UR8, c[0x4][0x70] ;  /* 0x01000e00ff0877ac */ /* 0x000ea20008000a00 */
[----:B------:R-:W-:Y:S01]  /*6be0*/  MOV R3, 0x0 ;  /* 0x0000000000037802 */ /* 0x000fe20000000f00 */
[----:B------:R-:W-:Y:S02]  /*6bf0*/  HFMA2 R12, -RZ, RZ, 0, 5.9604644775390625e-08 ;  /* 0x00000001ff0c7431 */ /* 0x000fe400000001ff */
[----:B------:R-:W-:Y:S02]  /*6c00*/  IMAD.MOV.U32 R8, RZ, RZ, 0x192 ;  /* 0x00000192ff087424 */ /* 0x000fe400078e00ff */
[----:B------:R-:W-:Y:S01]  /*6c10*/  IMAD.MOV.U32 R13, RZ, RZ, RZ ;  /* 0x000000ffff0d7224 */ /* 0x000fe200078e00ff */
[----:B------:R-:W5:Y:S01]  /*6c20*/  LDCU.64 UR6, c[0x4][0x78] ;  /* 0x01000f00ff0677ac */ /* 0x000f620008000a00 */
[----:B---3--:R-:W3:Y:S01]  /*6c30*/  LDC.64 R2, c[0x4][R3] ;  /* 0x0100000003027b82 */ /* 0x008ee20000000a00 */
[----:B------:R-:W4:Y:S01]  /*6c40*/  LDCU.64 UR4, c[0x4][0x10] ;  /* 0x01000200ff0477ac */ /* 0x000f220008000a00 */
[----:B--2---:R-:W-:Y:S01]  /*6c50*/  MOV R5, UR9 ;  /* 0x0000000900057c02 */ /* 0x004fe20008000f00 */
[----:B------:R-:W-:Y:S01]  /*6c60*/  IMAD.U32 R4, RZ, RZ, UR8 ;  /* 0x00000008ff047e24 */ /* 0x000fe2000f8e00ff */
[----:B-----5:R-:W-:Y:S01]  /*6c70*/  MOV R7, UR7 ;  /* 0x0000000700077c02 */ /* 0x020fe20008000f00 */
[----:B------:R-:W-:Y:S01]  /*6c80*/  IMAD.U32 R6, RZ, RZ, UR6 ;  /* 0x00000006ff067e24 */ /* 0x000fe2000f8e00ff */
[----:B----4-:R-:W-:Y:S01]  /*6c90*/  MOV R11, UR5 ;  /* 0x00000005000b7c02 */ /* 0x010fe20008000f00 */
[----:B------:R-:W-:Y:S02]  /*6ca0*/  IMAD.U32 R10, RZ, RZ, UR4 ;  /* 0x00000004ff0a7e24 */ /* 0x000fe4000f8e00ff */
[----:B------:R-:W-:Y:S07]  /*6cb0*/  LEPC R20, `(.L_x_123) ;  /* 0x000000001014794e */ /* 0x000fee0000000000 */
[----:B-1-3--:R-:W-:Y:S05]  /*6cc0*/  CALL.ABS.NOINC R2 ;  /* 0x0000000002007343 */ /* 0x00afea0003c00000 */
.L_x_123:
[----:B------:R-:W-:Y:S01]  /*6cd0*/  ISETP.NE.AND P6, PT, R78, RZ, PT ;  /* 0x000000ff4e00720c */ /* 0x000fe20003fc5270 */
[----:B------:R-:W-:Y:S05]  /*6ce0*/  WARPSYNC.ALL ;  /* 0x0000000000007948 */ /* 0x000fea0003800000 */
[----:B------:R-:W-:Y:S01]  /*6cf0*/  R2UR UR4, R34 ;  /* 0x00000000220472ca */ /* 0x000fe200000e0000 */
[--C-:B----4-:R-:W-:Y:S01]  /*6d00*/  HADD2.F32 R20, -RZ, R40.reuse.H0_H0 ;  /* 0x20000028ff147230 */ /* 0x110fe20000004100 */
[----:B------:R-:W-:Y:S01]  /*6d10*/  ISETP.NE.AND P0, PT, R72, RZ, PT ;  /* 0x000000ff4800720c */ /* 0x000fe20003f05270 */
[----:B------:R-:W-:Y:S01]  /*6d20*/  HADD2.F32 R21, -RZ, R40.H1_H1 ;  /* 0x30000028ff157230 */ /* 0x000fe20000004100 */
[----:B------:R-:W-:Y:S01]  /*6d30*/  MOV R82, UR51 ;  /* 0x0000003300527c02 */ /* 0x000fe20008000f00 */
[--C-:B------:R-:W-:Y:S01]  /*6d40*/  HADD2.F32 R36, -RZ, R41.reuse.H1_H1 ;  /* 0x30000029ff247230 */ /* 0x100fe20000004100 */
[----:B------:R-:W-:Y:S01]  /*6d50*/  MOV R83, UR37 ;  /* 0x0000002500537c02 */ /* 0x000fe20008000f00 */
[----:B-1----:R-:W-:Y:S01]  /*6d60*/  HADD2.F32 R37, -RZ, R48.H0_H0 ;  /* 0x20000030ff257230 */ /* 0x002fe20000004100 */
[----:B------:R-:W-:Y:S01]  /*6d70*/  @P6 LEA R82, R82, UR48, 0x3 ;  /* 0x0000003052526c11 */ /* 0x000fe2000f8e18ff */
[----:B------:R-:W-:Y:S01]  /*6d80*/  BSSY.RECONVERGENT B0, `(.L_x_124) ;  /* 0x0000052000007945 */ /* 0x000fe20003800200 */
[----:B------:R-:W-:Y:S02]  /*6d90*/  @P6 SHF.L.U32 R88, R71, 0x1f, RZ ;  /* 0x0000001f47586819 */ /* 0x000fe400000006ff */
[----:B------:R-:W-:Y:S01]  /*6da0*/  @P6 IADD3 R82, PT, PT, R82, 0x50, RZ ;  /* 0x0000005052526810 */ /* 0x000fe20007ffe0ff */
[----:B---3--:R-:W1:Y:S03]  /*6db0*/  LDTM.x16 R4, tmem[UR4+0x10] ;  /* 0x00001004000479ee */ /* 0x008e660008240000 */
[----:B------:R-:W-:Y:S02]  /*6dc0*/  @P6 PRMT R82, R83, 0x654, R82 ;  /* 0x0000065453526816 */ /* 0x000fe40000000052 */
[----:B------:R-:W-:Y:S01]  /*6dd0*/  LEA R83, R38, UR48, 0x3 ;  /* 0x0000003026537c11 */ /* 0x000fe2000f8e18ff */
[C---:B-1----:R-:W-:Y:S01]  /*6de0*/  FMUL R0, R32.reuse, R4 ;  /* 0x0000000420007220 */ /* 0x042fe20000400000 */
[C---:B------:R-:W-:Y:S01]  /*6df0*/  FMUL R2, R32.reuse, R5 ;  /* 0x0000000520027220 */ /* 0x040fe20000400000 */
[C---:B------:R-:W-:Y:S01]  /*6e00*/  FMUL R3, R32.reuse, R6 ;  /* 0x0000000620037220 */ /* 0x040fe20000400000 */
[C---:B------:R-:W-:Y:S01]  /*6e10*/  FMUL R7, R32.reuse, R7 ;  /* 0x0000000720077220 */ /* 0x040fe20000400000 */
[C---:B------:R-:W-:Y:S01]  /*6e20*/  FFMA R0, R35.reuse, R20, R0 ;  /* 0x0000001423007223 */ /* 0x040fe20000000000 */
[----:B------:R-:W-:Y:S02]  /*6e30*/  HADD2.F32 R20, -RZ, R41.H0_H0 ;  /* 0x20000029ff147230 */ /* 0x000fe40000004100 */
[C---:B------:R-:W-:Y:S01]  /*6e40*/  FFMA R2, R35.reuse, R21, R2 ;  /* 0x0000001523027223 */ /* 0x040fe20000000002 */
[C---:B------:R-:W-:Y:S01]  /*6e50*/  FMUL R4, R32.reuse, R8 ;  /* 0x0000000820047220 */ /* 0x040fe20000400000 */
[C---:B------:R-:W-:Y:S01]  /*6e60*/  FMUL R5, R32.reuse, R9 ;  /* 0x0000000920057220 */ /* 0x040fe20000400000 */
[--C-:B------:R-:W-:Y:S02]  /*6e70*/  HADD2.F32 R21, -RZ, R43.reuse.H0_H0 ;  /* 0x2000002bff157230 */ /* 0x100fe40000004100 */
[C---:B------:R-:W-:Y:S01]  /*6e80*/  FFMA R3, R35.reuse, R20, R3 ;  /* 0x0000001423037223 */ /* 0x040fe20000000003 */
[--C-:B------:R-:W-:Y:S02]  /*6e90*/  HADD2.F32 R20, -RZ, R42.reuse.H0_H0 ;  /* 0x2000002aff147230 */ /* 0x100fe40000004100 */
[C---:B------:R-:W-:Y:S01]  /*6ea0*/  FFMA R7, R35.reuse, R36, R7 ;  /* 0x0000002423077223 */ /* 0x040fe20000000007 */
[C---:B------:R-:W-:Y:S01]  /*6eb0*/  FMUL R6, R32.reuse, R10 ;  /* 0x0000000a20067220 */ /* 0x040fe20000400000 */
[----:B------:R-:W-:Y:S02]  /*6ec0*/  HADD2.F32 R36, -RZ, R43.H1_H1 ;  /* 0x3000002bff247230 */ /* 0x000fe40000004100 */
[C---:B------:R-:W-:Y:S01]  /*6ed0*/  FMUL R11, R32.reuse, R11 ;  /* 0x0000000b200b7220 */ /* 0x040fe20000400000 */
[C---:B------:R-:W-:Y:S01]  /*6ee0*/  FFMA R4, R35.reuse, R20, R4 ;  /* 0x0000001423047223 */ /* 0x040fe20000000004 */
[----:B------:R-:W-:Y:S02]  /*6ef0*/  HADD2.F32 R20, -RZ, R42.H1_H1 ;  /* 0x3000002aff147230 */ /* 0x000fe40000004100 */
[C---:B------:R-:W-:Y:S01]  /*6f00*/  FMUL R8, R32.reuse, R12 ;  /* 0x0000000c20087220 */ /* 0x040fe20000400000 */
[C---:B------:R-:W-:Y:S01]  /*6f10*/  FMUL R9, R32.reuse, R13 ;  /* 0x0000000d20097220 */ /* 0x040fe20000400000 */
[C---:B------:R-:W-:Y:S01]  /*6f20*/  FMUL R10, R32.reuse, R14 ;  /* 0x0000000e200a7220 */ /* 0x040fe20000400000 */
[C---:B------:R-:W-:Y:S01]  /*6f30*/  FMUL R15, R32.reuse, R15 ;  /* 0x0000000f200f7220 */ /* 0x040fe20000400000 */
[C---:B------:R-:W-:Y:S01]  /*6f40*/  FFMA R5, R35.reuse, R20, R5 ;  /* 0x0000001423057223 */ /* 0x040fe20000000005 */
[----:B------:R-:W-:Y:S02]  /*6f50*/  HADD2.F32 R20, -RZ, R48.H1_H1 ;  /* 0x30000030ff147230 */ /* 0x000fe40000004100 */
[C---:B------:R-:W-:Y:S01]  /*6f60*/  FFMA R6, R35.reuse, R21, R6 ;  /* 0x0000001523067223 */ /* 0x040fe20000000006 */
[C---:B------:R-:W-:Y:S01]  /*6f70*/  FFMA R11, R35.reuse, R36, R11 ;  /* 0x00000024230b7223 */ /* 0x040fe2000000000b */
[C---:B------:R-:W-:Y:S01]  /*6f80*/  FFMA R8, R35.reuse, R37, R8 ;  /* 0x0000002523087223 */ /* 0x040fe20000000008 */
[--C-:B------:R-:W-:Y:S02]  /*6f90*/  HADD2.F32 R21, -RZ, R49.reuse.H0_H0 ;  /* 0x20000031ff157230 */ /* 0x100fe40000004100 */
[C---:B------:R-:W-:Y:S01]  /*6fa0*/  FFMA R9, R35.reuse, R20, R9 ;  /* 0x0000001423097223 */ /* 0x040fe20000000009 */
[----:B------:R-:W-:Y:S02]  /*6fb0*/  HADD2.F32 R20, -RZ, R49.H1_H1 ;  /* 0x30000031ff147230 */ /* 0x000fe40000004100 */
[C---:B------:R-:W-:Y:S01]  /*6fc0*/  FMUL R12, R32.reuse, R16 ;  /* 0x00000010200c7220 */ /* 0x040fe20000400000 */
[C---:B------:R-:W-:Y:S01]  /*6fd0*/  FMUL R13, R32.reuse, R17 ;  /* 0x00000011200d7220 */ /* 0x040fe20000400000 */
[C---:B------:R-:W-:Y:S01]  /*6fe0*/  FFMA R10, R35.reuse, R21, R10 ;  /* 0x00000015230a7223 */ /* 0x040fe2000000000a */
[--C-:B------:R-:W-:Y:S02]  /*6ff0*/  HADD2.F32 R21, -RZ, R50.reuse.H0_H0 ;  /* 0x20000032ff157230 */ /* 0x100fe40000004100 */
[C---:B------:R-:W-:Y:S01]  /*7000*/  FFMA R15, R35.reuse, R20, R15 ;  /* 0x00000014230f7223 */ /* 0x040fe2000000000f */
[----:B------:R-:W-:Y:S02]  /*7010*/  HADD2.F32 R20, -RZ, R50.H1_H1 ;  /* 0x30000032ff147230 */ /* 0x000fe40000004100 */
[C---:B------:R-:W-:Y:S01]  /*7020*/  FMUL R14, R32.reuse, R18 ;  /* 0x00000012200e7220 */ /* 0x040fe20000400000 */
[--C-:B------:R-:W-:Y:S02]  /*7030*/  HADD2.F32 R37, -RZ, R51.reuse.H0_H0 ;  /* 0x20000033ff257230 */ /* 0x100fe40000004100 */
[----:B------:R-:W-:Y:S01]  /*7040*/  FMUL R19, R32, R19 ;  /* 0x0000001320137220 */ /* 0x000fe20000400000 */
[----:B------:R-:W-:Y:S01]  /*7050*/  HADD2.F32 R36, -RZ, R51.H1_H1 ;  /* 0x30000033ff247230 */ /* 0x000fe20000004100 */
        /* <DEDUP_REMOVED lines=22> */
[----:B------:R-:W-:Y:S02]  /*71c0*/  UIADD3 UR12, UP0, UPT, UR52, 0x680, URZ ;  /* 0x00000680340c7890 */ /* 0x000fe4000ff1e0ff */
[----:B------:R-:W-:Y:S02]  /*71d0*/  UIADD3 UR9, UPT, UPT, UR41, 0x10, URZ ;  /* 0x0000001029097890 */ /* 0x000fe4000fffe0ff */
[----:B------:R-:W-:Y:S02]  /*71e0*/  UIADD3 UR8, UPT, UPT, UR48, 0x1200, URZ ;  /* 0x0000120030087890 */ /* 0x000fe4000fffe0ff */
[----:B------:R-:W-:Y:S01]  /*71f0*/  UIADD3.X UR13, UPT, UPT, URZ, UR53, URZ, UP0, !UPT ;  /* 0x00000035ff0d7290 */ /* 0x000fe200087fe4ff */
[----:B------:R-:W-:Y:S01]  /*7200*/  UMOV UR10, UR42 ;  /* 0x0000002a000a7c82 */ /* 0x000fe20008000000 */
[----:B------:R-:W-:Y:S01]  /*7210*/  UMOV UR11, UR36 ;  /* 0x00000024000b7c82 */ /* 0x000fe20008000000 */
[----:B------:R-:W-:Y:S02]  /*7220*/  UIADD3 UR5, UPT, UPT, UR41, 0x50, URZ ;  /* 0x0000005029057890 */ /* 0x000fe4000fffe0ff */
[----:B------:R-:W-:Y:S01]  /*7230*/  UIADD3 UR4, UPT, UPT, UR48, 0x1a00, URZ ;  /* 0x00001a0030047890 */ /* 0x000fe2000fffe0ff */
[----:B------:R-:W-:Y:S03]  /*7240*/  UMOV UR6, UR42 ;  /* 0x0000002a00067c82 */ /* 0x000fe60008000000 */
[----:B------:R2:W-:Y:S01]  /*7250*/  UTMASTG.3D [UR8], [UR12] ;  /* 0x000000080c0073b5 */ /* 0x0005e20008010000 */
[----:B------:R-:W-:Y:S04]  /*7260*/  UMOV UR7, UR36 ;  /* 0x0000002400077c82 */ /* 0x000fe80008000000 */
[----:B------:R2:W-:Y:S01]  /*7270*/  UTMASTG.3D [UR4], [UR12] ;  /* 0x000000040c0073b5 */ /* 0x0005e20008010000 */
[----:B------:R0:W-:Y:S01]  /*7280*/  UTMACMDFLUSH ;  /* 0x00000000000079b7 */ /* 0x0001e20000000000 */
[----:B--2---:R-:W-:Y:S04]  /*7290*/  DEPBAR.LE SB0, 0x1 ;  /* 0x000080400000791a */ /* 0x004fe80000000000 */
.L_x_125:
[----:B------:R-:W-:Y:S05]  /*72a0*/  BSYNC.RECONVERGENT B0 ;  /* 0x0000000000007941 */ /* 0x000fea0003800200 */
.L_x_124:
[----:B------:R-:W-:Y:S01]  /*72b0*/  BAR.SYNC.DEFER_BLOCKING 0x1, 0x80 ;  /* 0x0042000000007b1d */ /* 0x000fe20000010000 */
[----:B------:R-:W-:Y:S04]  /*72c0*/  UIADD3 UR40, UPT, UPT, UR51, 0x1, URZ ;  /* 0x0000000133287890 */ /* 0x000fe8000fffe0ff */
[----:B------:R-:W-:Y:S04]  /*72d0*/  UISETP.NE.AND UP0, UPT, UR40, 0x4, UPT ;  /* 0x000000042800788c */ /* 0x000fe8000bf05270 */
[----:B------:R-:W-:Y:S01]  /*72e0*/  USEL UR40, UR40, URZ, UP0 ;  /* 0x000000ff28287287 */ /* 0x000fe20008000000 */
[----:B------:R2:W-:Y:S01]  /*72f0*/  @P6 SYNCS.ARRIVE.TRANS64.RED.A1T0 RZ, [R82+URZ], RZ ;  /* 0x000000ff52ff69a7 */ /* 0x0005e200081004ff */
[----:B------:R-:W-:Y:S01]  /*7300*/  BSSY B1, `(.L_x_126) ;  /* 0x0000013000017945 */ /* 0x000fe20003800000 */
[----:B------:R-:W3:Y:S02]  /*7310*/  @P6 SYNCS.PHASECHK.TRANS64.TRYWAIT P0, [R83+URZ+0x30], R88 ;  /* 0x00003058530065a7 */ /* 0x000ee400080011ff */
[----:B---3--:R-:W-:Y:S01]  /*7320*/  @P6 SEL R39, RZ, 0x1, !P0 ;  /* 0x00000001ff276807 */ /* 0x008fe20004000000 */
[----:B--2---:R-:W-:Y:S06]  /*7330*/  @!P6 BRA `(.L_x_127) ;  /* 0x00000000003ce947 */ /* 0x004fec0003800000 */
[----:B------:R-:W-:Y:S01]  /*7340*/  ISETP.NE.AND P1, PT, R80, RZ, PT ;  /* 0x000000ff5000720c */ /* 0x000fe20003f25270 */
[----:B------:R-:W-:Y:S01]  /*7350*/  BSSY B0, `(.L_x_128) ;  /* 0x0000009000007945 */ /* 0x000fe20003800000 */
[----:B------:R-:W-:Y:S11]  /*7360*/  ISETP.NE.AND P0, PT, R39, RZ, PT ;  /* 0x000000ff2700720c */ /* 0x000ff60003f05270 */
[----:B------:R-:W-:Y:S05]  /*7370*/  @P1 IMAD R2, R38, 0x1000, R77 ;  /* 0x0000100026021824 */ /* 0x000fea00078e024d */
[----:B------:R-:W-:Y:S05]  /*7380*/  @P1 IADD3 R0, PT, PT, R2, UR48, RZ ;  /* 0x0000003002001c10 */ /* 0x000fea000fffe0ff */
[----:B------:R-:W-:Y:S01]  /*7390*/  @P1 IMAD.IADD R0, R81, 0x1, R0 ;  /* 0x0000000151001824 */ /* 0x000fe200078e0200 */
[----:B------:R-:W-:Y:S06]  /*73a0*/  @P0 BRA `(.L_x_129) ;  /* 0x00000000000c0947 */ /* 0x000fec0003800000 */
[----:B------:R-:W-:Y:S04]  /*73b0*/  SHF.L.U32 R4, R71, 0x1f, RZ ;  /* 0x0000001f47047819 */ /* 0x000fe800000006ff */
[----:B------:R-:W2:Y:S02]  /*73c0*/  SYNCS.PHASECHK.TRANS64.TRYWAIT P0, [R83+URZ+0x30], R4 ;  /* 0x00003004530075a7 */ /* 0x000ea400080011ff */
[----:B--2---:R-:W-:Y:S05]  /*73d0*/  @!P0 BRA `(.L_x_130) ;  /* 0x0000001c00d88947 */ /* 0x004fea0003800000 */
.L_x_129:
[----:B------:R-:W-:Y:S05]  /*73e0*/  BSYNC B0 ;  /* 0x0000000000007941 */ /* 0x000fea0003800000 */
.L_x_128:
[----:B------:R-:W-:Y:S02]  /*73f0*/  ISETP.NE.AND P0, PT, R80, RZ, PT ;  /* 0x000000ff5000720c */ /* 0x000fe40003f05270 */
[----:B------:R-:W-:Y:S11]  /*7400*/  IADD3 R38, PT, PT, R38, 0x1, RZ ;  /* 0x0000000126267810 */ /* 0x000ff60007ffe0ff */
[----:B------:R3:W4:Y:S04]  /*7410*/  @P0 LDS.128 R40, [R2+UR48+0x200] ;  /* 0x0002003002280984 */ /* 0x0007280008000c00 */
[----:B------:R3:W1:Y:S02]  /*7420*/  @P0 LDS.128 R48, [R0+0x200] ;  /* 0x0002000000300984 */ /* 0x0006640000000c00 */
.L_x_127:
[----:B------:R-:W-:Y:S05]  /*7430*/  BSYNC B1 ;  /* 0x0000000000017941 */ /* 0x000fea0003800000 */
.L_x_126:
[----:B------:R-:W-:Y:S05]  /*7440*/  VIADD R3, R34, 0x20 ;  /* 0x0000002022037836 */ /* 0x000fea0000000000 */
[----:B------:R-:W-:Y:S04]  /*7450*/  SHF.R.U32.HI R3, RZ, 0x15, R3 ;  /* 0x00000015ff037819 */ /* 0x000fe80000011603 */
[----:B------:R-:W-:Y:S11]  /*7460*/  LOP3.LUT P0, RZ, R3, 0x3, R66, 0x48, !PT ;  /* 0x0000000303ff7812 */ /* 0x000ff60007804842 */
[----:B------:R-:W-:Y:S02]  /*7470*/  @!UPT UIADD3 URZ, UPT, UPT, URZ, URZ, URZ ;  /* 0x000000fffffff290 */ /* 0x000fe4000fffe0ff */
[----:B------:R-:W-:Y:S05]  /*7480*/  @!P0 BRA `(.L_x_131) ;  /* 0x0000000000408947 */ /* 0x000fea0003800000 */
[----:B------:R-:W5:Y:S01]  /*7490*/  LDCU.64 UR8, c[0x4][0x70] ;  /* 0x01000e00ff0877ac */ /* 0x000f620008000a00 */
[----:B------:R-:W-:Y:S01]  /*74a0*/  MOV R3, 0x0 ;  /* 0x0000000000037802 */ /* 0x000fe20000000f00 */
[----:B------:R-:W-:Y:S02]  /*74b0*/  HFMA2 R12, -RZ, RZ, 0, 5.9604644775390625e-08 ;  /* 0x00000001ff0c7431 */ /* 0x000fe400000001ff */
[----:B------:R-:W-:Y:S02]  /*74c0*/  IMAD.MOV.U32 R8, RZ, RZ, 0x192 ;  /* 0x00000192ff087424 */ /* 0x000fe400078e00ff */
[----:B------:R-:W-:Y:S01]  /*74d0*/  IMAD.MOV.U32 R13, RZ, RZ, RZ ;  /* 0x000000ffff0d7224 */ /* 0x000fe200078e00ff */
[----:B------:R-:W4:Y:S01]  /*74e0*/  LDCU.64 UR6, c[0x4][0x78] ;  /* 0x01000f00ff0677ac */ /* 0x000f220008000a00 */
[----:B---3--:R-:W3:Y:S01]  /*74f0*/  LDC.64 R2, c[0x4][R3] ;  /* 0x0100000003027b82 */ /* 0x008ee20000000a00 */
[----:B------:R-:W1:Y:S01]  /*7500*/  LDCU.64 UR4, c[0x4][0x10] ;  /* 0x01000200ff0477ac */ /* 0x000e620008000a00 */
[----:B-----5:R-:W-:Y:S01]  /*7510*/  MOV R5, UR9 ;  /* 0x0000000900057c02 */ /* 0x020fe20008000f00 */
[----:B--2---:R-:W-:Y:S01]  /*7520*/  IMAD.U32 R4, RZ, RZ, UR8 ;  /* 0x00000008ff047e24 */ /* 0x004fe2000f8e00ff */
[----:B----4-:R-:W-:Y:S01]  /*7530*/  MOV R7, UR7 ;  /* 0x0000000700077c02 */ /* 0x010fe20008000f00 */
[----:B------:R-:W-:Y:S01]  /*7540*/  IMAD.U32 R6, RZ, RZ, UR6 ;  /* 0x00000006ff067e24 */ /* 0x000fe2000f8e00ff */
[----:B-1----:R-:W-:Y:S01]  /*7550*/  MOV R11, UR5 ;  /* 0x00000005000b7c02 */ /* 0x002fe20008000f00 */
[----:B------:R-:W-:Y:S02]  /*7560*/  IMAD.U32 R10, RZ, RZ, UR4 ;  /* 0x00000004ff0a7e24 */ /* 0x000fe4000f8e00ff */
[----:B------:R-:W-:Y:S07]  /*7570*/  LEPC R20, `(.L_x_131) ;  /* 0x000000001014794e */ /* 0x000fee0000000000 */
[----:B---3--:R-:W-:Y:S05]  /*7580*/  CALL.ABS.NOINC R2 ;  /* 0x0000000002007343 */ /* 0x008fea0003c00000 */
.L_x_131:
        /* <DEDUP_REMOVED lines=8> */
[----:B--2---:R-:W-:Y:S01]  /*7610*/  MOV R83, UR37 ;  /* 0x0000002500537c02 */ /* 0x004fe20008000f00 */
[----:B-1----:R-:W-:Y:S01]  /*7620*/  HADD2.F32 R37, -RZ, R48.H0_H0 ;  /* 0x20000030ff257230 */ /* 0x002fe20000004100 */
[----:B------:R-:W-:Y:S01]  /*7630*/  @P6 LEA R82, R82, UR48, 0x3 ;  /* 0x0000003052526c11 */ /* 0x000fe2000f8e18ff */
[----:B------:R-:W-:Y:S01]  /*7640*/  BSSY.RECONVERGENT B0, `(.L_x_132) ;  /* 0x0000052000007945 */ /* 0x000fe20003800200 */
[----:B------:R-:W-:Y:S02]  /*7650*/  LEA R88, R38, UR48, 0x3 ;  /* 0x0000003026587c11 */ /* 0x000fe4000f8e18ff */
[----:B------:R-:W-:Y:S01]  /*7660*/  @P6 IADD3 R82, PT, PT, R82, 0x50, RZ ;  /* 0x0000005052526810 */ /* 0x000fe20007ffe0ff */
[----:B------:R-:W3:Y:S03]  /*7670*/  LDTM.x16 R4, tmem[UR4+0x20] ;  /* 0x00002004000479ee */ /* 0x000ee60008240000 */
[----:B------:R-:W-:Y:S02]  /*7680*/  @P6 PRMT R82, R83, 0x654, R82 ;  /* 0x0000065453526816 */ /* 0x000fe40000000052 */
[----:B------:R-:W-:Y:S01]  /*7690*/  @P6 SHF.L.U32 R83, R71, 0x1f, RZ ;  /* 0x0000001f47536819 */ /* 0x000fe200000006ff */
[C---:B---3--:R-:W-:Y:S01]  /*76a0*/  FMUL R0, R32.reuse, R4 ;  /* 0x0000000420007220 */ /* 0x048fe20000400000 */
        /* <DEDUP_REMOVED lines=75> */
.L_x_133:
[----:B------:R-:W-:Y:S05]  /*7b60*/  BSYNC.RECONVERGENT B0 ;  /* 0x0000000000007941 */ /* 0x000fea0003800200 */
.L_x_132:
        /* <DEDUP_REMOVED lines=19> */
.L_x_137:
[----:B------:R-:W-:Y:S05]  /*7ca0*/  BSYNC B0 ;  /* 0x0000000000007941 */ /* 0x000fea0003800000 */
.L_x_136:
[----:B------:R-:W-:Y:S11]  /*7cb0*/  ISETP.NE.AND P0, PT, R80, RZ, PT ;  /* 0x000000ff5000720c */ /* 0x000ff60003f05270 */
[----:B------:R-:W-:Y:S02]  /*7cc0*/  @!UPT UIADD3 URZ, UPT, UPT, URZ, URZ, URZ ;  /* 0x000000fffffff290 */ /* 0x000fe4000fffe0ff */
[----:B------:R3:W4:Y:S04]  /*7cd0*/  @P0 LDS.128 R40, [R38+UR48+0x200] ;  /* 0x0002003026280984 */ /* 0x0007280008000c00 */
[----:B------:R3:W1:Y:S02]  /*7ce0*/  @P0 LDS.128 R48, [R81+0x200] ;  /* 0x0002000051300984 */ /* 0x0006640000000c00 */
.L_x_135:
[----:B------:R-:W-:Y:S05]  /*7cf0*/  BSYNC B1 ;  /* 0x0000000000017941 */ /* 0x000fea0003800000 */
.L_x_134:
        /* <DEDUP_REMOVED lines=11> */
[----:B------:R-:W1:Y:S01]  /*7db0*/  LDC.64 R2, c[0x4][R3] ;  /* 0x0100000003027b82 */ /* 0x000e620000000a00 */
[----:B------:R-:W3:Y:S01]  /*7dc0*/  LDCU.64 UR4, c[0x4][0x10] ;  /* 0x01000200ff0477ac */ /* 0x000ee20008000a00 */
[----:B--2---:R-:W-:Y:S01]  /*7dd0*/  MOV R5, UR9 ;  /* 0x0000000900057c02 */ /* 0x004fe20008000f00 */
[----:B------:R-:W-:Y:S01]  /*7de0*/  IMAD.U32 R4, RZ, RZ, UR8 ;  /* 0x00000008ff047e24 */ /* 0x000fe2000f8e00ff */
[----:B-----5:R-:W-:Y:S01]  /*7df0*/  MOV R7, UR7 ;  /* 0x0000000700077c02 */ /* 0x020fe20008000f00 */
[----:B------:R-:W-:Y:S01]  /*7e00*/  IMAD.U32 R6, RZ, RZ, UR6 ;  /* 0x00000006ff067e24 */ /* 0x000fe2000f8e00ff */
[----:B---3--:R-:W-:Y:S01]  /*7e10*/  MOV R11, UR5 ;  /* 0x00000005000b7c02 */ /* 0x008fe20008000f00 */
[----:B------:R-:W-:Y:S02]  /*7e20*/  IMAD.U32 R10, RZ, RZ, UR4 ;  /* 0x00000004ff0a7e24 */ /* 0x000fe4000f8e00ff */
[----:B------:R-:W-:Y:S07]  /*7e30*/  LEPC R20, `(.L_x_139) ;  /* 0x000000001014794e */ /* 0x000fee0000000000 */
[----:B-1--4-:R-:W-:Y:S05]  /*7e40*/  CALL.ABS.NOINC R2 ;  /* 0x0000000002007343 */ /* 0x012fea0003c00000 */
.L_x_139:
[----:B------:R-:W-:Y:S01]  /*7e50*/  ISETP.NE.AND P0, PT, R72, RZ, PT ;  /* 0x000000ff4800720c */ /* 0x000fe20003f05270 */
[----:B------:R-:W-:Y:S05]  /*7e60*/  WARPSYNC.ALL ;  /* 0x0000000000007948 */ /* 0x000fea0003800000 */
[----:B------:R-:W-:Y:S01]  /*7e70*/  R2UR UR4, R34 ;  /* 0x00000000220472ca */ /* 0x000fe200000e0000 */
[--C-:B----4-:R-:W-:Y:S01]  /*7e80*/  HADD2.F32 R20, -RZ, R40.reuse.H0_H0 ;  /* 0x20000028ff147230 */ /* 0x110fe20000004100 */
[----:B------:R-:W-:Y:S01]  /*7e90*/  IADD3 R74, PT, PT, R74, 0xc0, RZ ;  /* 0x000000c04a4a7810 */ /* 0x000fe20007ffe0ff */
[----:B------:R-:W-:Y:S01]  /*7ea0*/  HADD2.F32 R36, -RZ, R40.H1_H1 ;  /* 0x30000028ff247230 */ /* 0x000fe20000004100 */
[----:B------:R-:W-:Y:S01]  /*7eb0*/  BSSY.RECONVERGENT B0, `(.L_x_140) ;  /* 0x0000053000007945 */ /* 0x000fe20003800200 */
[--C-:B------:R-:W-:Y:S01]  /*7ec0*/  HADD2.F32 R21, -RZ, R41.reuse.H0_H0 ;  /* 0x20000029ff157230 */ /* 0x100fe20000004100 */
[----:B------:R-:W-:Y:S01]  /*7ed0*/  LOP3.LUT R74, R74, 0xfefffff8, RZ, 0xc0, !PT ;  /* 0xfefffff84a4a7812 */ /* 0x000fe200078ec0ff */
[----:B---3--:R-:W-:Y:S02]  /*7ee0*/  HADD2.F32 R38, -RZ, R41.H1_H1 ;  /* 0x30000029ff267230 */ /* 0x008fe40000004100 */
[--C-:B------:R-:W-:Y:S02]  /*7ef0*/  HADD2.F32 R37, -RZ, R42.reuse.H0_H0 ;  /* 0x2000002aff257230 */ /* 0x100fe40000004100 */
[----:B------:R-:W-:Y:S02]  /*7f00*/  HADD2.F32 R40, -RZ, R42.H1_H1 ;  /* 0x3000002aff287230 */ /* 0x000fe40000004100 */
[----:B------:R-:W2:Y:S01]  /*7f10*/  LDTM.x16 R4, tmem[UR4+0x30] ;  /* 0x00003004000479ee */ /* 0x000ea20008240000 */
[----:B------:R-:W-:Y:S01]  /*7f20*/  NOP ;  /* 0x0000000000007918 */ /* 0x000fe20000000000 */
[----:B--2---:R2:W-:Y:S01]  /*7f30*/  SYNCS.ARRIVE.TRANS64.RED.A1T0 RZ, [R74+URZ], RZ ;  /* 0x000000ff4aff79a7 */ /* 0x0045e200081004ff */
[--C-:B------:R-:W-:Y:S02]  /*7f40*/  HADD2.F32 R39, -RZ, R43.reuse.H0_H0 ;  /* 0x2000002bff277230 */ /* 0x100fe40000004100 */
[----:B------:R-:W-:Y:S02]  /*7f50*/  HADD2.F32 R42, -RZ, R43.H1_H1 ;  /* 0x3000002bff2a7230 */ /* 0x000fe40000004100 */
[--C-:B-1----:R-:W-:Y:S02]  /*7f60*/  HADD2.F32 R41, -RZ, R48.reuse.H0_H0 ;  /* 0x20000030ff297230 */ /* 0x102fe40000004100 */
[----:B------:R-:W-:Y:S02]  /*7f70*/  HADD2.F32 R43, -RZ, R48.H1_H1 ;  /* 0x30000030ff2b7230 */ /* 0x000fe40000004100 */
[--C-:B------:R-:W-:Y:S02]  /*7f80*/  HADD2.F32 R44, -RZ, R49.reuse.H0_H0 ;  /* 0x20000031ff2c7230 */ /* 0x100fe40000004100 */
[----:B------:R-:W-:Y:S02]  /*7f90*/  HADD2.F32 R46, -RZ, R49.H1_H1 ;  /* 0x30000031ff2e7230 */ /* 0x000fe40000004100 */
[--C-:B------:R-:W-:Y:S02]  /*7fa0*/  HADD2.F32 R45, -RZ, R50.reuse.H0_H0 ;  /* 0x20000032ff2d7230 */ /* 0x100fe40000004100 */
[----:B------:R-:W-:Y:S02]  /*7fb0*/  HADD2.F32 R48, -RZ, R50.H1_H1 ;  /* 0x30000032ff307230 */ /* 0x000fe40000004100 */
[--C-:B------:R-:W-:Y:S02]  /*7fc0*/  HADD2.F32 R47, -RZ, R51.reuse.H0_H0 ;  /* 0x20000033ff2f7230 */ /* 0x100fe40000004100 */
[----:B------:R-:W-:Y:S02]  /*7fd0*/  HADD2.F32 R50, -RZ, R51.H1_H1 ;  /* 0x30000033ff327230 */ /* 0x000fe40000004100 */
[C---:B------:R-:W-:Y:S01]  /*7fe0*/  FMUL R4, R32.reuse, R4 ;  /* 0x0000000420047220 */ /* 0x040fe20000400000 */
[C---:B------:R-:W-:Y:S01]  /*7ff0*/  FMUL R5, R32.reuse, R5 ;  /* 0x0000000520057220 */ /* 0x040fe20000400000 */
[C---:B------:R-:W-:Y:S01]  /*8000*/  FMUL R6, R32.reuse, R6 ;  /* 0x0000000620067220 */ /* 0x040fe20000400000 */
[C---:B------:R-:W-:Y:S01]  /*8010*/  FMUL R7, R32.reuse, R7 ;  /* 0x0000000720077220 */ /* 0x040fe20000400000 */
[C---:B------:R-:W-:Y:S01]  /*8020*/  FFMA R4, R35.reuse, R20, R4 ;  /* 0x0000001423047223 */ /* 0x040fe20000000004 */
        /* <DEDUP_REMOVED lines=21> */
[----:B------:R-:W-:Y:S01]  /*8180*/  FFMA R15, R35, R46, R15 ;  /* 0x0000002e230f7223 */ /* 0x000fe2000000000f */
        /* <DEDUP_REMOVED lines=20> */
[----:B-1----:R-:W1:Y:S02]  /*82d0*/  FENCE.VIEW.ASYNC.S ;  /* 0x00000000000073c6 */ /* 0x002e640000000000 */
[----:B-1----:R-:W-:Y:S06]  /*82e0*/  BAR.SYNC.DEFER_BLOCKING 0x1, 0x80 ;  /* 0x0042000000007b1d */ /* 0x002fec0000010000 */
        /* <DEDUP_REMOVED lines=14> */
[----:B-1----:R-:W-:Y:S04]  /*83d0*/  DEPBAR.LE SB0, 0x1 ;  /* 0x000080400000791a */ /* 0x002fe80000000000 */
.L_x_141:
[----:B------:R-:W-:Y:S05]  /*83e0*/  BSYNC.RECONVERGENT B0 ;  /* 0x0000000000007941 */ /* 0x000fea0003800200 */
.L_x_140:
[----:B------:R-:W-:Y:S01]  /*83f0*/  BAR.SYNC.DEFER_BLOCKING 0x1, 0x80 ;  /* 0x0042000000007b1d */ /* 0x000fe20000010000 */
[----:B------:R-:W-:Y:S01]  /*8400*/  UISETP.NE.AND UP0, UPT, UR49, -0x4, UPT ;  /* 0xfffffffc3100788c */ /* 0x000fe2000bf05270 */
[----:B------:R-:W-:Y:S08]  /*8410*/  IADD3 R0, PT, PT, R30, 0x1, RZ ;  /* 0x000000011e007810 */ /* 0x000ff00007ffe0ff */
[----:B------:R-:W-:Y:S05]  /*8420*/  BRA.U !UP0, `(.L_x_142) ;  /* 0x0000000108287547 */ /* 0x000fea000b800000 */
[----:B------:R-:W-:Y:S01]  /*8430*/  ISETP.NE.AND P0, PT, R78, RZ, PT ;  /* 0x000000ff4e00720c */ /* 0x000fe20003f05270 */
[----:B------:R-:W-:Y:S01]  /*8440*/  IMAD.U32 R3, RZ, RZ, UR51 ;  /* 0x00000033ff037e24 */ /* 0x000fe2000f8e00ff */
[----:B------:R-:W-:Y:S01]  /*8450*/  UIADD3 UR51, UPT, UPT, UR51, 0x1, URZ ;  /* 0x0000000133337890 */ /* 0x000fe2000fffe0ff */
[----:B------:R-:W-:Y:S03]  /*8460*/  IMAD.U32 R2, RZ, RZ, UR37 ;  /* 0x00000025ff027e24 */ /* 0x000fe6000f8e00ff */
[----:B------:R-:W-:Y:S04]  /*8470*/  UISETP.NE.AND UP0, UPT, UR51, 0x4, UPT ;  /* 0x000000043300788c */ /* 0x000fe8000bf05270 */
[----:B------:R-:W-:Y:S03]  /*8480*/  USEL UR51, UR51, URZ, UP0 ;  /* 0x000000ff33337287 */ /* 0x000fe60008000000 */
[----:B------:R-:W-:Y:S05]  /*8490*/  @P0 LEA R3, R3, UR48, 0x3 ;  /* 0x0000003003030c11 */ /* 0x000fea000f8e18ff */
[----:B------:R-:W-:Y:S05]  /*84a0*/  @P0 VIADD R3, R3, 0x50 ;  /* 0x0000005003030836 */ /* 0x000fea0000000000 */
[----:B------:R-:W-:Y:S04]  /*84b0*/  @P0 PRMT R2, R2, 0x654, R3 ;  /* 0x0000065402020816 */ /* 0x000fe80000000003 */
[----:B------:R1:W-:Y:S03]  /*84c0*/  @P0 SYNCS.ARRIVE.TRANS64.RED.A1T0 RZ, [R2+URZ], RZ ;  /* 0x000000ff02ff09a7 */ /* 0x0003e600081004ff */
.L_x_142:
[----:B------:R-:W-:Y:S01]  /*84d0*/  ISETP.NE.AND P2, PT, R73, RZ, PT ;  /* 0x000000ff4900720c */ /* 0x000fe20003f45270 */
[----:B------:R-:W-:Y:S01]  /*84e0*/  UIADD3 UR49, UPT, UPT, UR49, 0x4, URZ ;  /* 0x0000000431317890 */ /* 0x000fe2000fffe0ff */
[----:B------:R-:W-:Y:S01]  /*84f0*/  ISETP.NE.AND P0, PT, R76, 0x2, PT ;  /* 0x000000024c00780c */ /* 0x000fe20003f05270 */
[----:B------:R-:W-:Y:S01]  /*8500*/  IMAD.IADD R20, R29, 0x1, R58 ;  /* 0x000000011d147824 */ /* 0x000fe200078e023a */
[----:B------:R-:W-:Y:S01]  /*8510*/  ISETP.NE.AND P1, PT, R0, 0x4, PT ;  /* 0x000000040000780c */ /* 0x000fe20003f25270 */
[----:B------:R-:W-:Y:S01]  /*8520*/  IMAD.IADD R21, R31, 0x1, R60 ;  /* 0x000000011f157824 */ /* 0x000fe200078e023c */
[----:B-1----:R-:W-:Y:S02]  /*8530*/  SEL R2, RZ, 0x1, P0 ;  /* 0x00000001ff027807 */ /* 0x002fe40000000000 */
[----:B------:R-:W-:Y:S02]  /*8540*/  SEL R3, RZ, 0x1, P1 ;  /* 0x00000001ff037807 */ /* 0x000fe40000800000 */
[----:B------:R-:W-:Y:S02]  /*8550*/  LOP3.LUT R69, R69, R2, RZ, 0x3c, !PT ;  /* 0x0000000245457212 */ /* 0x000fe400078e3cff */
[----:B------:R-:W-:Y:S02]  /*8560*/  LOP3.LUT R70, R70, R3, RZ, 0x3c, !PT ;  /* 0x0000000346467212 */ /* 0x000fe400078e3cff */
[----:B------:R-:W-:Y:S02]  /*8570*/  @P2 R2UR UR36, R68 ;  /* 0x00000000442422ca */ /* 0x000fe400000e0000 */
[----:B------:R-:W-:Y:S02]  /*8580*/  SEL R76, R76, RZ, P0 ;  /* 0x000000ff4c4c7207 */ /* 0x000fe40000000000 */
[----:B------:R-:W-:Y:S01]  /*8590*/  SEL R30, R0, RZ, P1 ;  /* 0x000000ff001e7207 */ /* 0x000fe20000800000 */
[----:B------:R-:W-:Y:S10]  /*85a0*/  @P2 BRA `(.L_x_143) ;  /* 0xffffffcc00d42947 */ /* 0x000ff4000383ffff */
[----:B------:R-:W-:-:S09]  /*85b0*/  UISETP.NE.AND UP0, UPT, UR50, URZ, UPT ;  /* 0x000000ff3200728c */ /* 0x000fd2000bf05270 */
[----:B------:R-:W-:Y:S05]  /*85c0*/  BRA.U !UP0, `(.L_x_144) ;  /* 0x0000000108487547 */ /* 0x000fea000b800000 */
[----:B------:R-:W1:Y:S02]  /*85d0*/  LDCU.64 UR4, c[0x0][0x890] ;  /* 0x00011200ff0477ac */ /* 0x000e640008000a00 */
[----:B-1----:R-:W-:-:S04]  /*85e0*/  UISETP.NE.U32.AND UP0, UPT, UR4, URZ, UPT ;  /* 0x000000ff0400728c */ /* 0x002fc8000bf05070 */
[----:B------:R-:W-:-:S09]  /*85f0*/  UISETP.NE.AND.EX UP0, UPT, UR5, URZ, UPT, UP0 ;  /* 0x000000ff0500728c */ /* 0x000fd2000bf05300 */
[----:B------:R-:W-:Y:S05]  /*8600*/  BRA.U UP0, `(.L_x_145) ;  /* 0x00000001000c7547 */ /* 0x000fea000b800000 */
[----:B------:R-:W-:-:S13]  /*8610*/  FSETP.NEU.AND P0, PT, R35, RZ, PT ;  /* 0x000000ff2300720b */ /* 0x000fda0003f0d000 */
[----:B------:R-:W-:Y:S05]  /*8620*/  @!P0 EXIT ;  /* 0x000000000000894d */ /* 0x000fea0003800000 */
[----:B------:R-:W-:Y:S05]  /*8630*/  BRA `(.L_x_144) ;  /* 0x00000000002c7947 */ /* 0x000fea0003800000 */
.L_x_145:
[----:B------:R-:W-:Y:S01]  /*8640*/  ISETP.NE.AND P0, PT, R75, RZ, PT ;  /* 0x000000ff4b00720c */ /* 0x000fe20003f05270 */
[----:B------:R-:W-:-:S12]  /*8650*/  BSSY.RECONVERGENT B0, `(.L_x_144) ;  /* 0x0000009000007945 */ /* 0x000fd80003800200 */
[----:B------:R-:W-:Y:S05]  /*8660*/  @P0 BRA `(.L_x_146) ;  /* 0x0000000000140947 */ /* 0x000fea0003800000 */
[----:B------:R-:W1:Y:S02]  /*8670*/  LDCU.64 UR4, c[0x0][0x888] ;  /* 0x00011100ff0477ac */ /* 0x000e640008000a00 */
[----:B-1----:R-:W-:-:S04]  /*8680*/  ISETP.NE.U32.AND P0, PT, RZ, UR4, PT ;  /* 0x00000004ff007c0c */ /* 0x002fc8000bf05070 */
[----:B------:R-:W-:-:S13]  /*8690*/  ISETP.NE.AND.EX P0, PT, RZ, UR5, PT, P0 ;  /* 0x00000005ff007c0c */ /* 0x000fda000bf05300 */
[----:B------:R-:W-:Y:S05]  /*86a0*/  @!P0 EXIT ;  /* 0x000000000000894d */ /* 0x000fea0003800000 */
[----:B------:R-:W-:Y:S05]  /*86b0*/  BRA `(.L_x_147) ;  /* 0x0000000000087947 */ /* 0x000fea0003800000 */
.L_x_146:
[----:B------:R-:W-:-:S13]  /*86c0*/  FSETP.NEU.AND P0, PT, R35, RZ, PT ;  /* 0x000000ff2300720b */ /* 0x000fda0003f0d000 */
[----:B------:R-:W-:Y:S05]  /*86d0*/  @!P0 EXIT ;  /* 0x000000000000894d */ /* 0x000fea0003800000 */
.L_x_147:
[----:B------:R-:W-:Y:S05]  /*86e0*/  BSYNC.RECONVERGENT B0 ;  /* 0x0000000000007941 */ /* 0x000fea0003800200 */
.L_x_144:
[----:B------:R-:W-:Y:S01]  /*86f0*/  ULEA UR4, UR51, UR48, 0x3 ;  /* 0x0000003033047291 */ /* 0x000fe2000f8e18ff */
[----:B------:R-:W-:-:S04]  /*8700*/  DEPBAR.LE SB0, 0x0 ;  /* 0x000080000000791a */ /* 0x000fc80000000000 */
[----:B------:R-:W-:-:S04]  /*8710*/  UIADD3 UR4, UPT, UPT, UR4, 0x50, URZ ;  /* 0x0000005004047890 */ /* 0x000fc8000fffe0ff */
[----:B------:R-:W-:-:S09]  /*8720*/  UPRMT UR4, UR37, 0x654, UR4 ;  /* 0x0000065425047896 */ /* 0x000fd20008000004 */
[----:B------:R-:W-:Y:S01]  /*8730*/  SYNCS.ARRIVE.TRANS64.RED.A1T0 RZ, [UR4], RZ ;  /* 0x000000ffffff79a7 */ /* 0x000fe20008100404 */
[----:B------:R-:W-:Y:S05]  /*8740*/  EXIT ;  /* 0x000000000000794d */ /* 0x000fea0003800000 */
.L_x_24:
[----:B--2---:R2:W4:Y:S02]  /*8750*/  SYNCS.PHASECHK.TRANS64.TRYWAIT P0, [R3+URZ+0xf0], R2 ;  /* 0x0000f002030075a7 */ /* 0x00452400080011ff */
[----:B----4-:R-:W-:Y:S05]  /*8760*/  @!P0 NANOSLEEP.SYNCS 0x989680 ;  /* 0x009896800000895d */ /* 0x010fea0003900000 */
[----:B------:R-:W4:Y:S02]  /*8770*/  @!P0 SYNCS.PHASECHK.TRANS64 P0, [R3+URZ+0xf0], R2 ;  /* 0x0000f002030085a7 */ /* 0x000f2400080010ff */
[----:B----4-:R-:W-:Y:S05]  /*8780*/  @!P0 BRA `(.L_x_24) ;  /* 0xfffffffc00f08947 */ /* 0x010fea000383ffff */
[----:B------:R-:W-:Y:S05]  /*8790*/  BRA `(.L_x_148) ;  /* 0xffffff9000147947 */ /* 0x000fea000383ffff */
.L_x_27:
[----:B-1----:R-:W-:-:S07]  /*87a0*/  MOV R2, UR33 ;  /* 0x0000002100027c02 */ /* 0x002fce0008000f00 */
.L_x_149:
[----:B-1----:R1:W2:Y:S02]  /*87b0*/  SYNCS.PHASECHK.TRANS64.TRYWAIT P0, [R2+URZ+0x18], R5 ;  /* 0x00001805020075a7 */ /* 0x0022a400080011ff */
[----:B--2---:R-:W-:Y:S05]  /*87c0*/  @!P0 NANOSLEEP.SYNCS 0x989680 ;  /* 0x009896800000895d */ /* 0x004fea0003900000 */
[----:B------:R-:W2:Y:S02]  /*87d0*/  @!P0 SYNCS.PHASECHK.TRANS64 P0, [R2+URZ+0x18], R5 ;  /* 0x00001805020085a7 */ /* 0x000ea400080010ff */
[----:B--2---:R-:W-:Y:S05]  /*87e0*/  @!P0 BRA `(.L_x_149) ;  /* 0xfffffffc00f08947 */ /* 0x004fea000383ffff */
[----:B------:R-:W-:Y:S05]  /*87f0*/  BRA `(.L_x_26) ;  /* 0xffffff9000787947 */ /* 0x000fea000383ffff */
.L_x_34:
[----:B-1----:R-:W-:-:S07]  /*8800*/  MOV R2, UR17 ;  /* 0x0000001100027c02 */ /* 0x002fce0008000f00 */
.L_x_150:
[----:B-1----:R1:W2:Y:S02]  /*8810*/  SYNCS.PHASECHK.TRANS64.TRYWAIT P0, [R2+URZ+0x18], R5 ;  /* 0x00001805020075a7 */ /* 0x0022a400080011ff */
[----:B--2---:R-:W-:Y:S05]  /*8820*/  @!P0 NANOSLEEP.SYNCS 0x989680 ;  /* 0x009896800000895d */ /* 0x004fea0003900000 */
[----:B------:R-:W2:Y:S02]  /*8830*/  @!P0 SYNCS.PHASECHK.TRANS64 P0, [R2+URZ+0x18], R5 ;  /* 0x00001805020085a7 */ /* 0x000ea400080010ff */
[----:B--2---:R-:W-:Y:S05]  /*8840*/  @!P0 BRA `(.L_x_150) ;  /* 0xfffffffc00f08947 */ /* 0x004fea000383ffff */
[----:B------:R-:W-:Y:S05]  /*8850*/  BRA `(.L_x_33) ;  /* 0xffffff9400307947 */ /* 0x000fea000383ffff */
.L_x_39:
[----:B-1----:R1:W2:Y:S02]  /*8860*/  SYNCS.PHASECHK.TRANS64.TRYWAIT P0, [R2+URZ+0x80], R3 ;  /* 0x00008003020075a7 */ /* 0x0022a400080011ff */
[----:B--2---:R-:W-:Y:S05]  /*8870*/  @!P0 NANOSLEEP.SYNCS 0x989680 ;  /* 0x009896800000895d */ /* 0x004fea0003900000 */
[----:B------:R-:W2:Y:S02]  /*8880*/  @!P0 SYNCS.PHASECHK.TRANS64 P0, [R2+URZ+0x80], R3 ;  /* 0x00008003020085a7 */ /* 0x000ea400080010ff */
[----:B--2---:R-:W-:Y:S05]  /*8890*/  @!P0 BRA `(.L_x_39) ;  /* 0xfffffffc00f08947 */ /* 0x004fea000383ffff */
[----:B------:R-:W-:Y:S05]  /*88a0*/  BRA `(.L_x_151) ;  /* 0xffffff9400d07947 */ /* 0x000fea000383ffff */
.L_x_43:
[----:B---3--:R-:W-:-:S07]  /*88b0*/  MOV R0, UR4 ;  /* 0x0000000400007c02 */ /* 0x008fce0008000f00 */
.L_x_152:
[----:B-1----:R1:W2:Y:S02]  /*88c0*/  SYNCS.PHASECHK.TRANS64.TRYWAIT P0, [R0+URZ], R3 ;  /* 0x00000003000075a7 */ /* 0x0022a400080011ff */
[----:B--2---:R-:W-:Y:S05]  /*88d0*/  @!P0 NANOSLEEP.SYNCS 0x989680 ;  /* 0x009896800000895d */ /* 0x004fea0003900000 */
[----:B------:R-:W2:Y:S02]  /*88e0*/  @!P0 SYNCS.PHASECHK.TRANS64 P0, [R0+URZ], R3 ;  /* 0x00000003000085a7 */ /* 0x000ea400080010ff */
[----:B--2---:R-:W-:Y:S05]  /*88f0*/  @!P0 BRA `(.L_x_152) ;  /* 0xfffffffc00f08947 */ /* 0x004fea000383ffff */
[----:B------:R-:W-:Y:S05]  /*8900*/  BRA `(.L_x_153) ;  /* 0xffffff9c00407947 */ /* 0x000fea000383ffff */
.L_x_44:
[----:B---3--:R-:W-:-:S07]  /*8910*/  MOV R0, UR4 ;  /* 0x0000000400007c02 */ /* 0x008fce0008000f00 */
.L_x_154:
[----:B-1----:R1:W2:Y:S02]  /*8920*/  SYNCS.PHASECHK.TRANS64.TRYWAIT P0, [R0+URZ], R3 ;  /* 0x00000003000075a7 */ /* 0x0022a400080011ff */
[----:B--2---:R-:W-:Y:S05]  /*8930*/  @!P0 NANOSLEEP.SYNCS 0x989680 ;  /* 0x009896800000895d */ /* 0x004fea0003900000 */
[----:B------:R-:W2:Y:S02]  /*8940*/  @!P0 SYNCS.PHASECHK.TRANS64 P0, [R0+URZ], R3 ;  /* 0x00000003000085a7 */ /* 0x000ea400080010ff */
[----:B--2---:R-:W-:Y:S05]  /*8950*/  @!P0 BRA `(.L_x_154) ;  /* 0xfffffffc00f08947 */ /* 0x004fea000383ffff */
[----:B------:R-:W-:Y:S05]  /*8960*/  BRA `(.L_x_155) ;  /* 0xffffff9c004c7947 */ /* 0x000fea000383ffff */
.L_x_47:
[----:B-1----:R1:W2:Y:S02]  /*8970*/  SYNCS.PHASECHK.TRANS64.TRYWAIT P0, [R0+URZ+0xe0], R5 ;  /* 0x0000e005000075a7 */ /* 0x0022a400080011ff */
[----:B--2---:R-:W-:Y:S05]  /*8980*/  @!P0 NANOSLEEP.SYNCS 0x989680 ;  /* 0x009896800000895d */ /* 0x004fea0003900000 */
[----:B------:R-:W2:Y:S02]  /*8990*/  @!P0 SYNCS.PHASECHK.TRANS64 P0, [R0+URZ+0xe0], R5 ;  /* 0x0000e005000085a7 */ /* 0x000ea400080010ff */
[----:B--2---:R-:W-:Y:S05]  /*89a0*/  @!P0 BRA `(.L_x_47) ;  /* 0xfffffffc00f08947 */ /* 0x004fea000383ffff */
[----:B------:R-:W-:Y:S05]  /*89b0*/  BRA `(.L_x_156) ;  /* 0xffffff9c00ac7947 */ /* 0x000fea000383ffff */
.L_x_48:
[----:B------:R-:W-:-:S07]  /*89c0*/  MOV R0, UR5 ;  /* 0x0000000500007c02 */ /* 0x000fce0008000f00 */
.L_x_157:
[----:B-1----:R1:W2:Y:S02]  /*89d0*/  SYNCS.PHASECHK.TRANS64.TRYWAIT P0, [R0+URZ+0x90], R7 ;  /* 0x00009007000075a7 */ /* 0x0022a400080011ff */
[----:B--2---:R-:W-:Y:S05]  /*89e0*/  @!P0 NANOSLEEP.SYNCS 0x989680 ;  /* 0x009896800000895d */ /* 0x004fea0003900000 */
[----:B------:R-:W2:Y:S02]  /*89f0*/  @!P0 SYNCS.PHASECHK.TRANS64 P0, [R0+URZ+0x90], R7 ;  /* 0x00009007000085a7 */ /* 0x000ea400080010ff */
[----:B--2---:R-:W-:Y:S05]  /*8a00*/  @!P0 BRA `(.L_x_157) ;  /* 0xfffffffc00f08947 */ /* 0x004fea000383ffff */
[----:B------:R-:W-:Y:S05]  /*8a10*/  BRA `(.L_x_158) ;  /* 0xffffff9c00bc7947 */ /* 0x000fea000383ffff */
.L_x_49:
[----:B-1----:R1:W2:Y:S02]  /*8a20*/  SYNCS.PHASECHK.TRANS64.TRYWAIT P1, [R0+URZ+0x80], R5 ;  /* 0x00008005000075a7 */ /* 0x0022a400080211ff */
[----:B--2---:R-:W-:Y:S05]  /*8a30*/  @!P1 NANOSLEEP.SYNCS 0x989680 ;  /* 0x009896800000995d */ /* 0x004fea0003900000 */
[----:B------:R-:W2:Y:S02]  /*8a40*/  @!P1 SYNCS.PHASECHK.TRANS64 P1, [R0+URZ+0x80], R5 ;  /* 0x00008005000095a7 */ /* 0x000ea400080210ff */
[----:B--2---:R-:W-:Y:S05]  /*8a50*/  @!P1 BRA `(.L_x_49) ;  /* 0xfffffffc00f09947 */ /* 0x004fea000383ffff */
[----:B------:R-:W-:Y:S05]  /*8a60*/  BRA `(.L_x_159) ;  /* 0xffffff9c00ec7947 */ /* 0x000fea000383ffff */
.L_x_52:
[----:B------:R-:W-:-:S07]  /*8a70*/  MOV R0, UR5 ;  /* 0x0000000500007c02 */ /* 0x000fce0008000f00 */
.L_x_160:
[----:B-1----:R1:W2:Y:S02]  /*8a80*/  SYNCS.PHASECHK.TRANS64.TRYWAIT P0, [R0+URZ+0x90], R3 ;  /* 0x00009003000075a7 */ /* 0x0022a400080011ff */
[----:B--2---:R-:W-:Y:S05]  /*8a90*/  @!P0 NANOSLEEP.SYNCS 0x989680 ;  /* 0x009896800000895d */ /* 0x004fea0003900000 */
[----:B------:R-:W2:Y:S02]  /*8aa0*/  @!P0 SYNCS.PHASECHK.TRANS64 P0, [R0+URZ+0x90], R3 ;  /* 0x00009003000085a7 */ /* 0x000ea400080010ff */
[----:B--2---:R-:W-:Y:S05]  /*8ab0*/  @!P0 BRA `(.L_x_160) ;  /* 0xfffffffc00f08947 */ /* 0x004fea000383ffff */
[----:B------:R-:W-:Y:S05]  /*8ac0*/  BRA `(.L_x_51) ;  /* 0xffffffa000407947 */ /* 0x000fea000383ffff */
.L_x_61:
[----:B-1----:R-:W-:-:S04]  /*8ad0*/  MOV R4, UR6 ;  /* 0x0000000600047c02 */ /* 0x002fc80008000f00 */
[----:B------:R1:W2:Y:S03]  /*8ae0*/  SYNCS.PHASECHK.TRANS64.TRYWAIT P0, [R4+URZ+0x8], R5 ;  /* 0x00000805040075a7 */ /* 0x0002a600080011ff */
[----:B--2---:R-:W-:Y:S05]  /*8af0*/  @!P0 NANOSLEEP.SYNCS 0x989680 ;  /* 0x009896800000895d */ /* 0x004fea0003900000 */
[----:B------:R-:W2:Y:S02]  /*8b00*/  @!P0 SYNCS.PHASECHK.TRANS64 P0, [R4+URZ+0x8], R5 ;  /* 0x00000805040085a7 */ /* 0x000ea400080010ff */
[----:B--2---:R-:W-:Y:S05]  /*8b10*/  @!P0 BRA `(.L_x_61) ;  /* 0xfffffffc00ec8947 */ /* 0x004fea000383ffff */
[----:B------:R-:W-:Y:S05]  /*8b20*/  BRA `(.L_x_60) ;  /* 0xffffffa000f47947 */ /* 0x000fea000383ffff */
.L_x_63:
[----:B------:R-:W-:Y:S01]  /*8b30*/  BSSY B0, `(.L_x_161) ;  /* 0x0000006000007945 */ /* 0x000fe20003800000 */
[----:B------:R-:W-:-:S07]  /*8b40*/  MOV R15, 0xffffffff ;  /* 0xffffffff000f7802 */ /* 0x000fce0000000f00 */
[----:B-1---5:R-:W-:Y:S05]  /*8b50*/  WARPSYNC.COLLECTIVE R15, `(.L_x_162) ;  /* 0x000000000f0c7348 */ /* 0x022fea0003c00000 */
[----:B------:R-:W-:Y:S02]  /*8b60*/  ELECT P6, UR79, PT ;  /* 0x00000000004f782f */ /* 0x000fe400038c0000 */
[----:B------:R-:W-:Y:S01]  /*8b70*/  MOV R14, UR79 ;  /* 0x0000004f000e7c02 */ /* 0x000fe20008000f00 */
[----:B-1---5:R-:W-:Y:S10]  /*8b80*/  ENDCOLLECTIVE ;  /* 0x000000000000791b */ /* 0x022ff40003800000 */
.L_x_162:
[----:B------:R-:W-:Y:S05]  /*8b90*/  BSYNC B0 ;  /* 0x0000000000007941 */ /* 0x000fea0003800000 */
.L_x_161:
[----:B------:R-:W-:Y:S05]  /*8ba0*/  BRA `(.L_x_163) ;  /* 0xffffffa400247947 */ /* 0x000fea000383ffff */
.L_x_65:
[----:B-1----:R-:W-:-:S04]  /*8bb0*/  MOV R2, UR6 ;  /* 0x0000000600027c02 */ /* 0x002fc80008000f00 */
[----:B------:R1:W2:Y:S03]  /*8bc0*/  SYNCS.PHASECHK.TRANS64.TRYWAIT P0, [R2+URZ+0x8], R3 ;  /* 0x00000803020075a7 */ /* 0x0002a600080011ff */
[----:B--2---:R-:W-:Y:S05]  /*8bd0*/  @!P0 NANOSLEEP.SYNCS 0x989680 ;  /* 0x009896800000895d */ /* 0x004fea0003900000 */
[----:B------:R-:W2:Y:S02]  /*8be0*/  @!P0 SYNCS.PHASECHK.TRANS64 P0, [R2+URZ+0x8], R3 ;  /* 0x00000803020085a7 */ /* 0x000ea400080010ff */
[----:B--2---:R-:W-:Y:S05]  /*8bf0*/  @!P0 BRA `(.L_x_65) ;  /* 0xfffffffc00ec8947 */ /* 0x004fea000383ffff */
[----:B------:R-:W-:Y:S05]  /*8c00*/  BRA `(.L_x_64) ;  /* 0xffffffa400287947 */ /* 0x000fea000383ffff */
.L_x_66:
[----:B-1----:R1:W2:Y:S02]  /*8c10*/  SYNCS.PHASECHK.TRANS64.TRYWAIT P0, [R0+URZ+0x80], R5 ;  /* 0x00008005000075a7 */ /* 0x0022a400080011ff */
[----:B--2---:R-:W-:Y:S05]  /*8c20*/  @!P0 NANOSLEEP.SYNCS 0x989680 ;  /* 0x009896800000895d */ /* 0x004fea0003900000 */
[----:B------:R-:W2:Y:S02]  /*8c30*/  @!P0 SYNCS.PHASECHK.TRANS64 P0, [R0+URZ+0x80], R5 ;  /* 0x00008005000085a7 */ /* 0x000ea400080010ff */
[----:B--2---:R-:W-:Y:S05]  /*8c40*/  @!P0 BRA `(.L_x_66) ;  /* 0xfffffffc00f08947 */ /* 0x004fea000383ffff */
[----:B------:R-:W-:Y:S05]  /*8c50*/  BRA `(.L_x_164) ;  /* 0xffffffa800107947 */ /* 0x000fea000383ffff */
.L_x_68:
[----:B------:R-:W-:-:S07]  /*8c60*/  MOV R0, UR9 ;  /* 0x0000000900007c02 */ /* 0x000fce0008000f00 */
.L_x_165:
[----:B-1----:R1:W2:Y:S02]  /*8c70*/  SYNCS.PHASECHK.TRANS64.TRYWAIT P0, [R0+URZ+0xc0], R5 ;  /* 0x0000c005000075a7 */ /* 0x0022a400080011ff */
[----:B--2---:R-:W-:Y:S05]  /*8c80*/  @!P0 NANOSLEEP.SYNCS 0x989680 ;  /* 0x009896800000895d */ /* 0x004fea0003900000 */
[----:B------:R-:W2:Y:S02]  /*8c90*/  @!P0 SYNCS.PHASECHK.TRANS64 P0, [R0+URZ+0xc0], R5 ;  /* 0x0000c005000085a7 */ /* 0x000ea400080010ff */
[----:B--2---:R-:W-:Y:S05]  /*8ca0*/  @!P0 BRA `(.L_x_165) ;  /* 0xfffffffc00f08947 */ /* 0x004fea000383ffff */
[----:B------:R-:W-:Y:S05]  /*8cb0*/  BRA `(.L_x_166) ;  /* 0xffffffa8005c7947 */ /* 0x000fea000383ffff */
.L_x_71:
[----:B------:R-:W-:Y:S07]  /*8cc0*/  MOV R0, UR8 ;  /* 0x0000000800007c02 */ /* 0x000fee0008000f00 */
.L_x_167:
[----:B-1----:R1:W2:Y:S02]  /*8cd0*/  SYNCS.PHASECHK.TRANS64.TRYWAIT P0, [R0+URZ], R5 ;  /* 0x00000005000075a7 */ /* 0x0022a400080011ff */
[----:B--2---:R-:W-:Y:S05]  /*8ce0*/  @!P0 NANOSLEEP.SYNCS 0x989680 ;  /* 0x009896800000895d */ /* 0x004fea0003900000 */
[----:B------:R-:W2:Y:S02]  /*8cf0*/  @!P0 SYNCS.PHASECHK.TRANS64 P0, [R0+URZ], R5 ;  /* 0x00000005000085a7 */ /* 0x000ea400080010ff */
[----:B--2---:R-:W-:Y:S05]  /*8d00*/  @!P0 BRA `(.L_x_167) ;  /* 0xfffffffc00f08947 */ /* 0x004fea000383ffff */
[----:B------:R-:W-:Y:S05]  /*8d10*/  BRA `(.L_x_70) ;  /* 0xffffffa800707947 */ /* 0x000fea000383ffff */
.L_x_75:
[----:B-1----:R-:W-:-:S07]  /*8d20*/  MOV R0, UR8 ;  /* 0x0000000800007c02 */ /* 0x002fce0008000f00 */
.L_x_168:
[----:B-1----:R1:W2:Y:S02]  /*8d30*/  SYNCS.PHASECHK.TRANS64.TRYWAIT P0, [R0+URZ], R3 ;  /* 0x00000003000075a7 */ /* 0x0022a400080011ff */
[----:B--2---:R-:W-:Y:S05]  /*8d40*/  @!P0 NANOSLEEP.SYNCS 0x989680 ;  /* 0x009896800000895d */ /* 0x004fea0003900000 */
[----:B------:R-:W2:Y:S02]  /*8d50*/  @!P0 SYNCS.PHASECHK.TRANS64 P0, [R0+URZ], R3 ;  /* 0x00000003000085a7 */ /* 0x000ea400080010ff */
[----:B--2---:R-:W-:Y:S05]  /*8d60*/  @!P0 BRA `(.L_x_168) ;  /* 0xfffffffc00f08947 */ /* 0x004fea000383ffff */
[----:B------:R-:W-:Y:S05]  /*8d70*/  BRA `(.L_x_169) ;  /* 0xffffffac00647947 */ /* 0x000fea000383ffff */
.L_x_76:
[----:B------:R-:W-:-:S07]  /*8d80*/  MOV R0, UR8 ;  /* 0x0000000800007c02 */ /* 0x000fce0008000f00 */
.L_x_170:
[----:B-1----:R1:W2:Y:S02]  /*8d90*/  SYNCS.PHASECHK.TRANS64.TRYWAIT P0, [R0+URZ], R3 ;  /* 0x00000003000075a7 */ /* 0x0022a400080011ff */
[----:B--2---:R-:W-:Y:S05]  /*8da0*/  @!P0 NANOSLEEP.SYNCS 0x989680 ;  /* 0x009896800000895d */ /* 0x004fea0003900000 */
[----:B------:R-:W2:Y:S02]  /*8db0*/  @!P0 SYNCS.PHASECHK.TRANS64 P0, [R0+URZ], R3 ;  /* 0x00000003000085a7 */ /* 0x000ea400080010ff */
[----:B--2---:R-:W-:Y:S05]  /*8dc0*/  @!P0 BRA `(.L_x_170) ;  /* 0xfffffffc00f08947 */ /* 0x004fea000383ffff */
[----:B------:R-:W-:Y:S05]  /*8dd0*/  BRA `(.L_x_171) ;  /* 0xffffffac00707947 */ /* 0x000fea000383ffff */
.L_x_77:
[----:B------:R-:W-:-:S07]  /*8de0*/  MOV R0, UR8 ;  /* 0x0000000800007c02 */ /* 0x000fce0008000f00 */
.L_x_172:
[----:B-1----:R1:W2:Y:S02]  /*8df0*/  SYNCS.PHASECHK.TRANS64.TRYWAIT P0, [R0+URZ], R3 ;  /* 0x00000003000075a7 */ /* 0x0022a400080011ff */
[----:B--2---:R-:W-:Y:S05]  /*8e00*/  @!P0 NANOSLEEP.SYNCS 0x989680 ;  /* 0x009896800000895d */ /* 0x004fea0003900000 */
[----:B------:R-:W2:Y:S02]  /*8e10*/  @!P0 SYNCS.PHASECHK.TRANS64 P0, [R0+URZ], R3 ;  /* 0x00000003000085a7 */ /* 0x000ea400080010ff */
[----:B--2---:R-:W-:Y:S05]  /*8e20*/  @!P0 BRA `(.L_x_172) ;  /* 0xfffffffc00f08947 */ /* 0x004fea000383ffff */
[----:B------:R-:W-:Y:S05]  /*8e30*/  BRA `(.L_x_173) ;  /* 0xffffffac007c7947 */ /* 0x000fea000383ffff */
.L_x_80:
[----:B------:R-:W-:-:S07]  /*8e40*/  MOV R0, UR7 ;  /* 0x0000000700007c02 */ /* 0x000fce0008000f00 */
.L_x_174:
[----:B-1----:R1:W2:Y:S02]  /*8e50*/  SYNCS.PHASECHK.TRANS64.TRYWAIT P1, [R0+URZ+0x100], R3 ;  /* 0x00010003000075a7 */ /* 0x0022a400080211ff */
[----:B--2---:R-:W-:Y:S05]  /*8e60*/  @!P1 NANOSLEEP.SYNCS 0x989680 ;  /* 0x009896800000995d */ /* 0x004fea0003900000 */
[----:B------:R-:W2:Y:S02]  /*8e70*/  @!P1 SYNCS.PHASECHK.TRANS64 P1, [R0+URZ+0x100], R3 ;  /* 0x00010003000095a7 */ /* 0x000ea400080210ff */
[----:B--2---:R-:W-:Y:S05]  /*8e80*/  @!P1 BRA `(.L_x_174) ;  /* 0xfffffffc00f09947 */ /* 0x004fea000383ffff */
[----:B------:R-:W-:Y:S05]  /*8e90*/  BRA `(.L_x_175) ;  /* 0xffffffac00c87947 */ /* 0x000fea000383ffff */
.L_x_85:
[----:B--2---:R2:W4:Y:S02]  /*8ea0*/  SYNCS.PHASECHK.TRANS64.TRYWAIT P0, [R0+URZ+0x80], R3 ;  /* 0x00008003000075a7 */ /* 0x00452400080011ff */
[----:B----4-:R-:W-:Y:S05]  /*8eb0*/  @!P0 NANOSLEEP.SYNCS 0x989680 ;  /* 0x009896800000895d */ /* 0x010fea0003900000 */
[----:B------:R-:W4:Y:S02]  /*8ec0*/  @!P0 SYNCS.PHASECHK.TRANS64 P0, [R0+URZ+0x80], R3 ;  /* 0x00008003000085a7 */ /* 0x000f2400080010ff */
[----:B----4-:R-:W-:Y:S05]  /*8ed0*/  @!P0 BRA `(.L_x_85) ;  /* 0xfffffffc00f08947 */ /* 0x010fea000383ffff */
[----:B------:R-:W-:Y:S05]  /*8ee0*/  BRA `(.L_x_176) ;  /* 0xffffffb000dc7947 */ /* 0x000fea000383ffff */
.L_x_88:
[----:B------:R-:W-:Y:S07]  /*8ef0*/  MOV R0, UR7 ;  /* 0x0000000700007c02 */ /* 0x000fee0008000f00 */
.L_x_177:
[----:B--2---:R2:W4:Y:S02]  /*8f00*/  SYNCS.PHASECHK.TRANS64.TRYWAIT P0, [R0+URZ+0x78], R3 ;  /* 0x00007803000075a7 */ /* 0x00452400080011ff */
[----:B----4-:R-:W-:Y:S05]  /*8f10*/  @!P0 NANOSLEEP.SYNCS 0x989680 ;  /* 0x009896800000895d */ /* 0x010fea0003900000 */
[----:B------:R-:W4:Y:S02]  /*8f20*/  @!P0 SYNCS.PHASECHK.TRANS64 P0, [R0+URZ+0x78], R3 ;  /* 0x00007803000085a7 */ /* 0x000f2400080010ff */
[----:B----4-:R-:W-:Y:S05]  /*8f30*/  @!P0 BRA `(.L_x_177) ;  /* 0xfffffffc00f08947 */ /* 0x010fea000383ffff */
[----:B------:R-:W-:Y:S05]  /*8f40*/  BRA `(.L_x_87) ;  /* 0xffffffb400bc7947 */ /* 0x000fea000383ffff */
.L_x_91:
[----:B------:R-:W-:Y:S07]  /*8f50*/  MOV R3, UR7 ;  /* 0x0000000700037c02 */ /* 0x000fee0008000f00 */
.L_x_178:
[----:B-1----:R1:W2:Y:S02]  /*8f60*/  SYNCS.PHASECHK.TRANS64.TRYWAIT P0, [R3+URZ+0x50], R12 ;  /* 0x0000500c030075a7 */ /* 0x0022a400080011ff */
[----:B--2---:R-:W-:Y:S05]  /*8f70*/  @!P0 NANOSLEEP.SYNCS 0x989680 ;  /* 0x009896800000895d */ /* 0x004fea0003900000 */
[----:B------:R-:W2:Y:S02]  /*8f80*/  @!P0 SYNCS.PHASECHK.TRANS64 P0, [R3+URZ+0x50], R12 ;  /* 0x0000500c030085a7 */ /* 0x000ea400080010ff */
[----:B--2---:R-:W-:Y:S05]  /*8f90*/  @!P0 BRA `(.L_x_178) ;  /* 0xfffffffc00f08947 */ /* 0x004fea000383ffff */
[----:B------:R-:W-:Y:S05]  /*8fa0*/  BRA `(.L_x_179) ;  /* 0xffffffb800347947 */ /* 0x000fea000383ffff */
.L_x_92:
[----:B-1----:R-:W-:Y:S07]  /*8fb0*/  MOV R3, UR7 ;  /* 0x0000000700037c02 */ /* 0x002fee0008000f00 */
.L_x_180:
[----:B-1----:R1:W2:Y:S02]  /*8fc0*/  SYNCS.PHASECHK.TRANS64.TRYWAIT P0, [R3+URZ+0x58], R12 ;  /* 0x0000580c030075a7 */ /* 0x0022a400080011ff */
[----:B--2---:R-:W-:Y:S05]  /*8fd0*/  @!P0 NANOSLEEP.SYNCS 0x989680 ;  /* 0x009896800000895d */ /* 0x004fea0003900000 */
[----:B------:R-:W2:Y:S02]  /*8fe0*/  @!P0 SYNCS.PHASECHK.TRANS64 P0, [R3+URZ+0x58], R12 ;  /* 0x0000580c030085a7 */ /* 0x000ea400080010ff */
[----:B--2---:R-:W-:Y:S05]  /*8ff0*/  @!P0 BRA `(.L_x_180) ;  /* 0xfffffffc00f08947 */ /* 0x004fea000383ffff */
[----:B------:R-:W-:Y:S05]  /*9000*/  BRA `(.L_x_181) ;  /* 0xffffffb800907947 */ /* 0x000fea000383ffff */
.L_x_93:
[----:B-1----:R-:W-:Y:S07]  /*9010*/  MOV R3, UR7 ;  /* 0x0000000700037c02 */ /* 0x002fee0008000f00 */
.L_x_182:
[----:B-1----:R1:W2:Y:S02]  /*9020*/  SYNCS.PHASECHK.TRANS64.TRYWAIT P0, [R3+URZ+0x60], R12 ;  /* 0x0000600c030075a7 */ /* 0x0022a400080011ff */
[----:B--2---:R-:W-:Y:S05]  /*9030*/  @!P0 NANOSLEEP.SYNCS 0x989680 ;  /* 0x009896800000895d */ /* 0x004fea0003900000 */
[----:B------:R-:W2:Y:S02]  /*9040*/  @!P0 SYNCS.PHASECHK.TRANS64 P0, [R3+URZ+0x60], R12 ;  /* 0x0000600c030085a7 */ /* 0x000ea400080010ff */
[----:B--2---:R-:W-:Y:S05]  /*9050*/  @!P0 BRA `(.L_x_182) ;  /* 0xfffffffc00f08947 */ /* 0x004fea000383ffff */
[----:B------:R-:W-:Y:S05]  /*9060*/  BRA `(.L_x_183) ;  /* 0xffffffb800ec7947 */ /* 0x000fea000383ffff */
.L_x_94:
[----:B------:R-:W-:Y:S07]  /*9070*/  MOV R3, UR7 ;  /* 0x0000000700037c02 */ /* 0x000fee0008000f00 */
.L_x_184:
[----:B-1----:R1:W2:Y:S02]  /*9080*/  SYNCS.PHASECHK.TRANS64.TRYWAIT P0, [R3+URZ+0x68], R12 ;  /* 0x0000680c030075a7 */ /* 0x0022a400080011ff */
[----:B--2---:R-:W-:Y:S05]  /*9090*/  @!P0 NANOSLEEP.SYNCS 0x989680 ;  /* 0x009896800000895d */ /* 0x004fea0003900000 */
[----:B------:R-:W2:Y:S02]  /*90a0*/  @!P0 SYNCS.PHASECHK.TRANS64 P0, [R3+URZ+0x68], R12 ;  /* 0x0000680c030085a7 */ /* 0x000ea400080010ff */
[----:B--2---:R-:W-:Y:S05]  /*90b0*/  @!P0 BRA `(.L_x_184) ;  /* 0xfffffffc00f08947 */ /* 0x004fea000383ffff */
[----:B------:R-:W-:Y:S05]  /*90c0*/  BRA `(.L_x_185) ;  /* 0xffffffbc008c7947 */ /* 0x000fea000383ffff */
.L_x_96:
[----:B------:R-:W-:-:S07]  /*90d0*/  MOV R0, UR7 ;  /* 0x0000000700007c02 */ /* 0x000fce0008000f00 */
.L_x_186:
[----:B-1----:R1:W4:Y:S02]  /*90e0*/  SYNCS.PHASECHK.TRANS64.TRYWAIT P0, [R0+URZ+0x50], R3 ;  /* 0x00005003000075a7 */ /* 0x00232400080011ff */
[----:B----4-:R-:W-:Y:S05]  /*90f0*/  @!P0 NANOSLEEP.SYNCS 0x989680 ;  /* 0x009896800000895d */ /* 0x010fea0003900000 */
[----:B------:R-:W4:Y:S02]  /*9100*/  @!P0 SYNCS.PHASECHK.TRANS64 P0, [R0+URZ+0x50], R3 ;  /* 0x00005003000085a7 */ /* 0x000f2400080010ff */
[----:B----4-:R-:W-:Y:S05]  /*9110*/  @!P0 BRA `(.L_x_186) ;  /* 0xfffffffc00f08947 */ /* 0x010fea000383ffff */
[----:B------:R-:W-:Y:S05]  /*9120*/  BRA `(.L_x_187) ;  /* 0xffffffc000147947 */ /* 0x000fea000383ffff */
.L_x_97:
[----:B-1----:R-:W-:-:S07]  /*9130*/  MOV R0, UR7 ;  /* 0x0000000700007c02 */ /* 0x002fce0008000f00 */
.L_x_188:
[----:B-1----:R1:W4:Y:S02]  /*9140*/  SYNCS.PHASECHK.TRANS64.TRYWAIT P0, [R0+URZ+0x58], R3 ;  /* 0x00005803000075a7 */ /* 0x00232400080011ff */
[----:B----4-:R-:W-:Y:S05]  /*9150*/  @!P0 NANOSLEEP.SYNCS 0x989680 ;  /* 0x009896800000895d */ /* 0x010fea0003900000 */
[----:B------:R-:W4:Y:S02]  /*9160*/  @!P0 SYNCS.PHASECHK.TRANS64 P0, [R0+URZ+0x58], R3 ;  /* 0x00005803000085a7 */ /* 0x000f2400080010ff */
[----:B----4-:R-:W-:Y:S05]  /*9170*/  @!P0 BRA `(.L_x_188) ;  /* 0xfffffffc00f08947 */ /* 0x010fea000383ffff */
[----:B------:R-:W-:Y:S05]  /*9180*/  BRA `(.L_x_189) ;  /* 0xffffffc000047947 */ /* 0x000fea000383ffff */
.L_x_98:
[----:B-1----:R-:W-:-:S07]  /*9190*/  MOV R0, UR7 ;  /* 0x0000000700007c02 */ /* 0x002fce0008000f00 */
.L_x_190:
[----:B-1----:R1:W4:Y:S02]  /*91a0*/  SYNCS.PHASECHK.TRANS64.TRYWAIT P0, [R0+URZ+0x60], R3 ;  /* 0x00006003000075a7 */ /* 0x00232400080011ff */
[----:B----4-:R-:W-:Y:S05]  /*91b0*/  @!P0 NANOSLEEP.SYNCS 0x989680 ;  /* 0x009896800000895d */ /* 0x010fea0003900000 */
[----:B------:R-:W4:Y:S02]  /*91c0*/  @!P0 SYNCS.PHASECHK.TRANS64 P0, [R0+URZ+0x60], R3 ;  /* 0x00006003000085a7 */ /* 0x000f2400080010ff */
[----:B----4-:R-:W-:Y:S05]  /*91d0*/  @!P0 BRA `(.L_x_190) ;  /* 0xfffffffc00f08947 */ /* 0x010fea000383ffff */
[----:B------:R-:W-:Y:S05]  /*91e0*/  BRA `(.L_x_191) ;  /* 0xffffffbc00f47947 */ /* 0x000fea000383ffff */
.L_x_100:
[----:B--2---:R2:W3:Y:S02]  /*91f0*/  SYNCS.PHASECHK.TRANS64.TRYWAIT P0, [R0+URZ+0x80], R3 ;  /* 0x00008003000075a7 */ /* 0x0044e400080011ff */
[----:B---3--:R-:W-:Y:S05]  /*9200*/  @!P0 NANOSLEEP.SYNCS 0x989680 ;  /* 0x009896800000895d */ /* 0x008fea0003900000 */
[----:B------:R-:W3:Y:S02]  /*9210*/  @!P0 SYNCS.PHASECHK.TRANS64 P0, [R0+URZ+0x80], R3 ;  /* 0x00008003000085a7 */ /* 0x000ee400080010ff */
[----:B---3--:R-:W-:Y:S05]  /*9220*/  @!P0 BRA `(.L_x_100) ;  /* 0xfffffffc00f08947 */ /* 0x008fea000383ffff */
[----:B------:R-:W-:Y:S05]  /*9230*/  BRA `(.L_x_192) ;  /* 0xffffffc000c47947 */ /* 0x000fea000383ffff */
.L_x_111:
[----:B-1----:R-:W-:Y:S04]  /*9240*/  MOV R0, UR48 ;  /* 0x0000003000007c02 */ /* 0x002fe80008000f00 */
[----:B------:R1:W3:Y:S03]  /*9250*/  SYNCS.PHASECHK.TRANS64.TRYWAIT P1, [R0+URZ+0x30], R5 ;  /* 0x00003005000075a7 */ /* 0x0002e600080211ff */
[----:B---3--:R-:W-:Y:S05]  /*9260*/  @!P1 NANOSLEEP.SYNCS 0x989680 ;  /* 0x009896800000995d */ /* 0x008fea0003900000 */
[----:B------:R-:W3:Y:S02]  /*9270*/  @!P1 SYNCS.PHASECHK.TRANS64 P1, [R0+URZ+0x30], R5 ;  /* 0x00003005000095a7 */ /* 0x000ee400080210ff */
[----:B---3--:R-:W-:Y:S05]  /*9280*/  @!P1 BRA `(.L_x_111) ;  /* 0xfffffffc00ec9947 */ /* 0x008fea000383ffff */
[----:B------:R-:W-:Y:S05]  /*9290*/  BRA `(.L_x_110) ;  /* 0xffffffcc00cc7947 */ /* 0x000fea000383ffff */
.L_x_113:
[----:B-1----:R1:W4:Y:S02]  /*92a0*/  SYNCS.PHASECHK.TRANS64.TRYWAIT P0, [R74+URZ+0xa0], R3 ;  /* 0x0000a0034a0075a7 */ /* 0x00232400080011ff */
[----:B----4-:R-:W-:Y:S05]  /*92b0*/  @!P0 NANOSLEEP.SYNCS 0x989680 ;  /* 0x009896800000895d */ /* 0x010fea0003900000 */
[----:B------:R-:W4:Y:S02]  /*92c0*/  @!P0 SYNCS.PHASECHK.TRANS64 P0, [R74+URZ+0xa0], R3 ;  /* 0x0000a0034a0085a7 */ /* 0x000f2400080010ff */
[----:B----4-:R-:W-:Y:S05]  /*92d0*/  @!P0 BRA `(.L_x_113) ;  /* 0xfffffffc00f08947 */ /* 0x010fea000383ffff */
[----:B------:R-:W-:Y:S05]  /*92e0*/  BRA `(.L_x_112) ;  /* 0xffffffcc00ec7947 */ /* 0x000fea000383ffff */
.L_x_122:
[----:B--2---:R2:W3:Y:S02]  /*92f0*/  SYNCS.PHASECHK.TRANS64.TRYWAIT P0, [R3+URZ+0x30], R0 ;  /* 0x00003000030075a7 */ /* 0x0044e400080011ff */
[----:B---3--:R-:W-:Y:S05]  /*9300*/  @!P0 NANOSLEEP.SYNCS 0x989680 ;  /* 0x009896800000895d */ /* 0x008fea0003900000 */
[----:B------:R-:W3:Y:S02]  /*9310*/  @!P0 SYNCS.PHASECHK.TRANS64 P0, [R3+URZ+0x30], R0 ;  /* 0x00003000030085a7 */ /* 0x000ee400080010ff */
[----:B---3--:R-:W-:Y:S05]  /*9320*/  @!P0 BRA `(.L_x_122) ;  /* 0xfffffffc00f08947 */ /* 0x008fea000383ffff */
[----:B------:R-:W-:Y:S05]  /*9330*/  BRA `(.L_x_121) ;  /* 0xffffffd400f87947 */ /* 0x000fea000383ffff */
.L_x_130:
[----:B--2---:R2:W3:Y:S02]  /*9340*/  SYNCS.PHASECHK.TRANS64.TRYWAIT P0, [R83+URZ+0x30], R4 ;  /* 0x00003004530075a7 */ /* 0x0044e400080011ff */
[----:B---3--:R-:W-:Y:S05]  /*9350*/  @!P0 NANOSLEEP.SYNCS 0x989680 ;  /* 0x009896800000895d */ /* 0x008fea0003900000 */
[----:B------:R-:W3:Y:S02]  /*9360*/  @!P0 SYNCS.PHASECHK.TRANS64 P0, [R83+URZ+0x30], R4 ;  /* 0x00003004530085a7 */ /* 0x000ee400080010ff */
[----:B---3--:R-:W-:Y:S05]  /*9370*/  @!P0 BRA `(.L_x_130) ;  /* 0xfffffffc00f08947 */ /* 0x008fea000383ffff */
[----:B------:R-:W-:Y:S05]  /*9380*/  BRA `(.L_x_129) ;  /* 0xffffffe000147947 */ /* 0x000fea000383ffff */
.L_x_138:
[----:B--2---:R2:W3:Y:S02]  /*9390*/  SYNCS.PHASECHK.TRANS64.TRYWAIT P0, [R88+URZ+0x30], R3 ;  /* 0x00003003580075a7 */ /* 0x0044e400080011ff */
[----:B---3--:R-:W-:Y:S05]  /*93a0*/  @!P0 NANOSLEEP.SYNCS 0x989680 ;  /* 0x009896800000895d */ /* 0x008fea0003900000 */
[----:B------:R-:W3:Y:S02]  /*93b0*/  @!P0 SYNCS.PHASECHK.TRANS64 P0, [R88+URZ+0x30], R3 ;  /* 0x00003003580085a7 */ /* 0x000ee400080010ff */
[----:B---3--:R-:W-:Y:S05]  /*93c0*/  @!P0 BRA `(.L_x_138) ;  /* 0xfffffffc00f08947 */ /* 0x008fea000383ffff */
[----:B------:R-:W-:Y:S05]  /*93d0*/  BRA `(.L_x_137) ;  /* 0xffffffe800307947 */ /* 0x000fea000383ffff */
        .weak           $__internal_0_$__cuda_sm10x_tcgen05_guardrail_trap_col_being_dealloced_not_returned_by_alloc
        .type           $__internal_0_$__cuda_sm10x_tcgen05_guardrail_trap_col_being_dealloced_not_returned_by_alloc,@function
        .size           $__internal_0_$__cuda_sm10x_tcgen05_guardrail_trap_col_being_dealloced_not_returned_by_alloc,($__internal_1_$__cuda_sm10x_tcgen05_guardrail_trap_phase_invalid_during_alloc - $__internal_0_$__cuda_sm10x_tcgen05_guardrail_trap_col_being_dealloced_not_returned_by_alloc)
$__internal_0_$__cuda_sm10x_tcgen05_guardrail_trap_col_being_dealloced_not_returned_by_alloc:
[----:B------:R-:W-:Y:S05]  /*93e0*/  BPT.TRAP 0x1 ;  /* 0x000000040000795c */ /* 0x000fea0000300000 */
[----:B------:R-:W-:-:S04]  /*93f0*/  HFMA2 R3, -RZ, RZ, 0, 0 ;  /* 0x00000000ff037431 */ /* 0x000fc800000001ff */
[----:B------:R-:W-:Y:S05]  /*9400*/  RET.REL.NODEC R2 `(_ZN7cutlass13device_kernelINS_4gemm6kernel13GemmUniversalIN4cute5tupleIJiiiiEEENS1_10collective13CollectiveMmaINS1_35MainloopSm100TmaUmmaWarpSpecializedILi3ELi2ELi4ENS5_IJNS4_1CILi2EEENSA_ILi1EEESC_EEEEENS5_IJNSA_ILi128EEESF_NSA_ILi64EEEEEENS_6half_tENS5_IJlSC_lEEESI_NS5_IJSC_llEEENS4_8TiledMMAINS4_8MMA_AtomIJNS4_26SM100_MMA_F16BF16_2x1SM_SSISI_SI_fLi128ELi128ELNS4_4UMMA5MajorE0ELSP_1ELNSO_7ScaleInE0ELSQ_0EEEEEENS4_6LayoutINS5_IJSC_SC_SC_EEENS5_IJNSA_ILi0EEESV_SV_EEEEENS5_IJNS4_10UnderscoreESY_SY_EEEEENS4_18SM100_TMA_2SM_LOADENS4_14ComposedLayoutINS4_7SwizzleILi3ELi4ELi3EEENS4_18smem_ptr_flag_bitsILi16EEENST_INS5_IJNSA_ILi8EEESG_EEENS5_IJSG_SC_EEEEEEEvNS4_8identityES11_NS12_IS14_S16_NST_INS5_IJSG_S17_EEENS5_IJSC_SG_EEEEEEEvS1C_EENS_8epilogue10collective18CollectiveEpilogueINS1I_23Sm100TmaWarpSpecializedILi4ELi2ELi16ELb1ELb0EEEJNS5_IJSG_SF_SG_EEENS5_IJNST_ISG_SC_EENST_INS5_IJNSA_ILi16EEESB_EEES1E_EEEEESI_SJ_SI_SJ_NS1I_6fusion15FusionCallbacksIS1M_NS1T_17LinearCombinationISI_fSI_fLNS_15FloatRoundStyleE2EEES1N_S1S_JEEENS4_5SM1004TMEM4LOAD26SM100_TMEM_LOAD_32dp32b16xENS4_13SM90_TMA_LOADENS12_INS13_ILi1ELi4ELi3EEES16_NST_INS5_IJS17_S1P_EEENS5_IJS1P_SC_EEEEEEENS4_39AutoVectorizingCopyWithAssumedAlignmentILi128EEENS4_14SM90_TMA_STOREES28_S2A_S2A_EEEvvEEEEvNT_6ParamsE) ;  /* 0xffffff6802fc7950 */ /* 0x000fea0003c3ffff */
        .weak           $__internal_1_$__cuda_sm10x_tcgen05_guardrail_trap_phase_invalid_during_alloc
        .type           $__internal_1_$__cuda_sm10x_tcgen05_guardrail_trap_phase_invalid_during_alloc,@function
        .size           $__internal_1_$__cuda_sm10x_tcgen05_guardrail_trap_phase_invalid_during_alloc,($__internal_2_$__cuda_sm10x_tcgen05_guardrail_trap_unallocated_columns_being_dealloced - $__internal_1_$__cuda_sm10x_tcgen05_guardrail_trap_phase_invalid_during_alloc)
$__internal_1_$__cuda_sm10x_tcgen05_guardrail_trap_phase_invalid_during_alloc:
[----:B------:R-:W-:Y:S05]  /*9410*/  BPT.TRAP 0x1 ;  /* 0x000000040000795c */ /* 0x000fea0000300000 */
[----:B------:R-:W-:-:S04]  /*9420*/  MOV R3, 0x0 ;  /* 0x0000000000037802 */ /* 0x000fc80000000f00 */
[----:B------:R-:W-:Y:S05]  /*9430*/  RET.REL.NODEC R2 `(_ZN7cutlass13device_kernelINS_4gemm6kernel13GemmUniversalIN4cute5tupleIJiiiiEEENS1_10collective13CollectiveMmaINS1_35MainloopSm100TmaUmmaWarpSpecializedILi3ELi2ELi4ENS5_IJNS4_1CILi2EEENSA_ILi1EEESC_EEEEENS5_IJNSA_ILi128EEESF_NSA_ILi64EEEEEENS_6half_tENS5_IJlSC_lEEESI_NS5_IJSC_llEEENS4_8TiledMMAINS4_8MMA_AtomIJNS4_26SM100_MMA_F16BF16_2x1SM_SSISI_SI_fLi128ELi128ELNS4_4UMMA5MajorE0ELSP_1ELNSO_7ScaleInE0ELSQ_0EEEEEENS4_6LayoutINS5_IJSC_SC_SC_EEENS5_IJNSA_ILi0EEESV_SV_EEEEENS5_IJNS4_10UnderscoreESY_SY_EEEEENS4_18SM100_TMA_2SM_LOADENS4_14ComposedLayoutINS4_7SwizzleILi3ELi4ELi3EEENS4_18smem_ptr_flag_bitsILi16EEENST_INS5_IJNSA_ILi8EEESG_EEENS5_IJSG_SC_EEEEEEEvNS4_8identityES11_NS12_IS14_S16_NST_INS5_IJSG_S17_EEENS5_IJSC_SG_EEEEEEEvS1C_EENS_8epilogue10collective18CollectiveEpilogueINS1I_23Sm100TmaWarpSpecializedILi4ELi2ELi16ELb1ELb0EEEJNS5_IJSG_SF_SG_EEENS5_IJNST_ISG_SC_EENST_INS5_IJNSA_ILi16EEESB_EEES1E_EEEEESI_SJ_SI_SJ_NS1I_6fusion15FusionCallbacksIS1M_NS1T_17LinearCombinationISI_fSI_fLNS_15FloatRoundStyleE2EEES1N_S1S_JEEENS4_5SM1004TMEM4LOAD26SM100_TMEM_LOAD_32dp32b16xENS4_13SM90_TMA_LOADENS12_INS13_ILi1ELi4ELi3EEES16_NST_INS5_IJS17_S1P_EEENS5_IJS1P_SC_EEEEEEENS4_39AutoVectorizingCopyWithAssumedAlignmentILi128EEENS4_14SM90_TMA_STOREES28_S2A_S2A_EEEvvEEEEvNT_6ParamsE) ;  /* 0xffffff6802f07950 */ /* 0x000fea0003c3ffff */
        .weak           $__internal_2_$__cuda_sm10x_tcgen05_guardrail_trap_unallocated_columns_being_dealloced
        .type           $__internal_2_$__cuda_sm10x_tcgen05_guardrail_trap_unallocated_columns_being_dealloced,@function
        .size           $__internal_2_$__cuda_sm10x_tcgen05_guardrail_trap_unallocated_columns_being_dealloced,(.L_x_194 - $__internal_2_$__cuda_sm10x_tcgen05_guardrail_trap_unallocated_columns_being_dealloced)
$__internal_2_$__cuda_sm10x_tcgen05_guardrail_trap_unallocated_columns_being_dealloced:
[----:B------:R-:W-:Y:S05]  /*9440*/  BPT.TRAP 0x1 ;  /* 0x000000040000795c */ /* 0x000fea0000300000 */
[----:B------:R-:W-:-:S04]  /*9450*/  HFMA2 R3, -RZ, RZ, 0, 0 ;  /* 0x00000000ff037431 */ /* 0x000fc800000001ff */
[----:B------:R-:W-:Y:S05]  /*9460*/  RET.REL.NODEC R2 `(_ZN7cutlass13device_kernelINS_4gemm6kernel13GemmUniversalIN4cute5tupleIJiiiiEEENS1_10collective13CollectiveMmaINS1_35MainloopSm100TmaUmmaWarpSpecializedILi3ELi2ELi4ENS5_IJNS4_1CILi2EEENSA_ILi1EEESC_EEEEENS5_IJNSA_ILi128EEESF_NSA_ILi64EEEEEENS_6half_tENS5_IJlSC_lEEESI_NS5_IJSC_llEEENS4_8TiledMMAINS4_8MMA_AtomIJNS4_26SM100_MMA_F16BF16_2x1SM_SSISI_SI_fLi128ELi128ELNS4_4UMMA5MajorE0ELSP_1ELNSO_7ScaleInE0ELSQ_0EEEEEENS4_6LayoutINS5_IJSC_SC_SC_EEENS5_IJNSA_ILi0EEESV_SV_EEEEENS5_IJNS4_10UnderscoreESY_SY_EEEEENS4_18SM100_TMA_2SM_LOADENS4_14ComposedLayoutINS4_7SwizzleILi3ELi4ELi3EEENS4_18smem_ptr_flag_bitsILi16EEENST_INS5_IJNSA_ILi8EEESG_EEENS5_IJSG_SC_EEEEEEEvNS4_8identityES11_NS12_IS14_S16_NST_INS5_IJSG_S17_EEENS5_IJSC_SG_EEEEEEEvS1C_EENS_8epilogue10collective18CollectiveEpilogueINS1I_23Sm100TmaWarpSpecializedILi4ELi2ELi16ELb1ELb0EEEJNS5_IJSG_SF_SG_EEENS5_IJNST_ISG_SC_EENST_INS5_IJNSA_ILi16EEESB_EEES1E_EEEEESI_SJ_SI_SJ_NS1I_6fusion15FusionCallbacksIS1M_NS1T_17LinearCombinationISI_fSI_fLNS_15FloatRoundStyleE2EEES1N_S1S_JEEENS4_5SM1004TMEM4LOAD26SM100_TMEM_LOAD_32dp32b16xENS4_13SM90_TMA_LOADENS12_INS13_ILi1ELi4ELi3EEES16_NST_INS5_IJS17_S1P_EEENS5_IJS1P_SC_EEEEEEENS4_39AutoVectorizingCopyWithAssumedAlignmentILi128EEENS4_14SM90_TMA_STOREES28_S2A_S2A_EEEvvEEEEvNT_6ParamsE) ;  /* 0xffffff6802e47950 */ /* 0x000fea0003c3ffff */
.L_x_193:
[----:B------:R-:W-:-:S00]  /*9470*/  BRA `(.L_x_193) ;  /* 0xfffffffc00fc7947 */ /* 0x000fc0000383ffff */
[----:B------:R-:W-:-:S00]  /*9480*/  NOP ;  /* 0x0000000000007918 */ /* 0x000fc00000000000 */
[----:B------:R-:W-:-:S00]  /*9490*/  NOP ;  /* 0x0000000000007918 */ /* 0x000fc00000000000 */
[----:B------:R-:W-:-:S00]  /*94a0*/  NOP ;  /* 0x0000000000007918 */ /* 0x000fc00000000000 */
[----:B------:R-:W-:-:S00]  /*94b0*/  NOP ;  /* 0x0000000000007918 */ /* 0x000fc00000000000 */
[----:B------:R-:W-:-:S00]  /*94c0*/  NOP ;  /* 0x0000000000007918 */ /* 0x000fc00000000000 */
[----:B------:R-:W-:-:S00]  /*94d0*/  NOP ;  /* 0x0000000000007918 */ /* 0x000fc00000000000 */
[----:B------:R-:W-:-:S00]  /*94e0*/  NOP ;  /* 0x0000000000007918 */ /* 0x000fc00000000000 */
[----:B------:R-:W-:-:S00]  /*94f0*/  NOP ;  /* 0x0000000000007918 */ /* 0x000fc00000000000 */
.L_x_194:


//--------------------- .nv.global.init           --------------------------
	.section	.nv.global.init,"aw",@progbits
.nv.global.init:
	.type		$str$27,@object
	.size		$str$27,($str$28 - $str$27)
$str$27:
        /*0000*/ 	.byte	0x28, 0x61, 0x64, 0x64, 0x72, 0x65, 0x73, 0x73, 0x20, 0x26, 0x20, 0x6d, 0x61, 0x73, 0x6b, 0x29
        /*0010*/ 	.byte	0x20, 0x3d, 0x3d, 0x20, 0x30, 0x00
	.type		$str$28,@object
	.size		$str$28,($str$26 - $str$28)
$str$28:
        /*0016*/ 	.byte	0x2f, 0x74, 0x6d, 0x70, 0x2f, 0x63, 0x75, 0x74, 0x6c, 0x61, 0x73, 0x73, 0x5f, 0x73, 0x77, 0x65
        /*0026*/ 	.byte	0x65, 0x70, 0x5f, 0x73, 0x72, 0x63, 0x2f, 0x69, 0x6e, 0x63, 0x6c, 0x75, 0x64, 0x65, 0x2f, 0x63
        /*0036*/ 	.byte	0x75, 0x74, 0x65, 0x2f, 0x70, 0x6f, 0x69, 0x6e, 0x74, 0x65, 0x72, 0x5f, 0x66, 0x6c, 0x61, 0x67
        /*0046*/ 	.byte	0x67, 0x65, 0x64, 0x2e, 0x68, 0x70, 0x70, 0x00
	.type		$str$26,@object
	.size		$str$26,($str$25 - $str$26)
$str$26:
        /*004e*/ 	.byte	0x2f, 0x74, 0x6d, 0x70, 0x2f, 0x63, 0x75, 0x74, 0x6c, 0x61, 0x73, 0x73, 0x5f, 0x73, 0x77, 0x65
        /*005e*/ 	.byte	0x65, 0x70, 0x5f, 0x73, 0x72, 0x63, 0x2f, 0x69, 0x6e, 0x63, 0x6c, 0x75, 0x64, 0x65, 0x2f, 0x63
        /*006e*/ 	.byte	0x75, 0x74, 0x65, 0x2f, 0x61, 0x74, 0x6f, 0x6d, 0x2f, 0x63, 0x6f, 0x70, 0x79, 0x5f, 0x74, 0x72
        /*007e*/ 	.byte	0x61, 0x69, 0x74, 0x73, 0x5f, 0x73, 0x6d, 0x31, 0x30, 0x30, 0x2e, 0x68, 0x70, 0x70, 0x00
	.type		$str$25,@object
	.size		$str$25,(__unnamed_1 - $str$25)
$str$25:
        /*008d*/ 	.byte	0x28, 0x28, 0x75, 0x69, 0x6e, 0x74, 0x33, 0x32, 0x5f, 0x74, 0x28, 0x74, 0x68, 0x72, 0x65, 0x61
        /*009d*/ 	.byte	0x64, 0x49, 0x64, 0x78, 0x2e, 0x78, 0x29, 0x20, 0x2f, 0x20, 0x33, 0x32, 0x29, 0x20, 0x25, 0x20
        /*00ad*/ 	.byte	0x34, 0x29, 0x20, 0x3d, 0x3d, 0x20, 0x28, 0x28, 0x28, 0x74, 0x6d, 0x65, 0x6d, 0x5f, 0x61, 0x64
        /*00bd*/ 	.byte	0x64, 0x72, 0x20, 0x3e, 0x3e, 0x20, 0x31, 0x36, 0x29, 0x20, 0x2f, 0x20, 0x33, 0x32, 0x29, 0x20
        /*00cd*/ 	.byte	0x25, 0x20, 0x34, 0x29, 0x00
	.type		__unnamed_1,@object
	.size		__unnamed_1,(__unnamed_2 - __unnamed_1)
__unnamed_1:
        /*00d2*/ 	.byte	0x61, 0x75, 0x74, 0x6f, 0x20, 0x63, 0x75, 0x74, 0x65, 0x3a, 0x3a, 0x61, 0x73, 0x5f, 0x70, 0x6f
        /* <DEDUP_REMOVED lines=24> */
        /*0262*/ 	.byte	0x34, 0x38, 0x3e, 0x3e, 0x3e, 0x3e, 0x5d, 0x00
	.type		__unnamed_2,@object
	.size		__unnamed_2,(.L_2 - __unnamed_2)
__unnamed_2:
        /* <DEDUP_REMOVED lines=40> */
        /*04ea*/ 	.byte	0x3a, 0x3a, 0x43, 0x3c, 0x30, 0x3e, 0x3e, 0x3e, 0x3e, 0x5d, 0x00
.L_2:


//--------------------- .nv.shared._ZN7cutlass13device_kernelINS_4gemm6kernel13GemmUniversalIN4cute5tupleIJiiiiEEENS1_10collective13CollectiveMmaINS1_35MainloopSm100TmaUmmaWarpSpecializedILi3ELi2ELi4ENS5_IJNS4_1CILi2EEENSA_ILi1EEESC_EEEEENS5_IJNSA_ILi128EEESF_NSA_ILi64EEEEEENS_6half_tENS5_IJlSC_lEEESI_NS5_IJSC_llEEENS4_8TiledMMAINS4_8MMA_AtomIJNS4_26SM100_MMA_F16BF16_2x1SM_SSISI_SI_fLi128ELi128ELNS4_4UMMA5MajorE0ELSP_1ELNSO_7ScaleInE0ELSQ_0EEEEEENS4_6LayoutINS5_IJSC_SC_SC_EEENS5_IJNSA_ILi0EEESV_SV_EEEEENS5_IJNS4_10UnderscoreESY_SY_EEEEENS4_18SM100_TMA_2SM_LOADENS4_14ComposedLayoutINS4_7SwizzleILi3ELi4ELi3EEENS4_18smem_ptr_flag_bitsILi16EEENST_INS5_IJNSA_ILi8EEESG_EEENS5_IJSG_SC_EEEEEEEvNS4_8identityES11_NS12_IS14_S16_NST_INS5_IJSG_S17_EEENS5_IJSC_SG_EEEEEEEvS1C_EENS_8epilogue10collective18CollectiveEpilogueINS1I_23Sm100TmaWarpSpecializedILi4ELi2ELi16ELb1ELb0EEEJNS5_IJSG_SF_SG_EEENS5_IJNST_ISG_SC_EENST_INS5_IJNSA_ILi16EEESB_EEES1E_EEEEESI_SJ_SI_SJ_NS1I_6fusion15FusionCallbacksIS1M_NS1T_17LinearCombinationISI_fSI_fLNS_15FloatRoundStyleE2EEES1N_S1S_JEEENS4_5SM1004TMEM4LOAD26SM100_TMEM_LOAD_32dp32b16xENS4_13SM90_TMA_LOADENS12_INS13_ILi1ELi4ELi3EEES16_NST_INS5_IJS17_S1P_EEENS5_IJS1P_SC_EEEEEEENS4_39AutoVectorizingCopyWithAssumedAlignmentILi128EEENS4_14SM90_TMA_STOREES28_S2A_S2A_EEEvvEEEEvNT_6ParamsE --------------------------
	.section	.nv.shared._ZN7cutlass13device_kernelINS_4gemm6kernel13GemmUniversalIN4cute5tupleIJiiiiEEENS1_10collective13CollectiveMmaINS1_35MainloopSm100TmaUmmaWarpSpecializedILi3ELi2ELi4ENS5_IJNS4_1CILi2EEENSA_ILi1EEESC_EEEEENS5_IJNSA_ILi128EEESF_NSA_ILi64EEEEEENS_6half_tENS5_IJlSC_lEEESI_NS5_IJSC_llEEENS4_8TiledMMAINS4_8MMA_AtomIJNS4_26SM100_MMA_F16BF16_2x1SM_SSISI_SI_fLi128ELi128ELNS4_4UMMA5MajorE0ELSP_1ELNSO_7ScaleInE0ELSQ_0EEEEEENS4_6LayoutINS5_IJSC_SC_SC_EEENS5_IJNSA_ILi0EEESV_SV_EEEEENS5_IJNS4_10UnderscoreESY_SY_EEEEENS4_18SM100_TMA_2SM_LOADENS4_14ComposedLayoutINS4_7SwizzleILi3ELi4ELi3EEENS4_18smem_ptr_flag_bitsILi16EEENST_INS5_IJNSA_ILi8EEESG_EEENS5_IJSG_SC_EEEEEEEvNS4_8identityES11_NS12_IS14_S16_NST_INS5_IJSG_S17_EEENS5_IJSC_SG_EEEEEEEvS1C_EENS_8epilogue10collective18CollectiveEpilogueINS1I_23Sm100TmaWarpSpecializedILi4ELi2ELi16ELb1ELb0EEEJNS5_IJSG_SF_SG_EEENS5_IJNST_ISG_SC_EENST_INS5_IJNSA_ILi16EEESB_EEES1E_EEEEESI_SJ_SI_SJ_NS1I_6fusion15FusionCallbacksIS1M_NS1T_17LinearCombinationISI_fSI_fLNS_15FloatRoundStyleE2EEES1N_S1S_JEEENS4_5SM1004TMEM4LOAD26SM100_TMEM_LOAD_32dp32b16xENS4_13SM90_TMA_LOADENS12_INS13_ILi1ELi4ELi3EEES16_NST_INS5_IJS17_S1P_EEENS5_IJS1P_SC_EEEEEEENS4_39AutoVectorizingCopyWithAssumedAlignmentILi128EEENS4_14SM90_TMA_STOREES28_S2A_S2A_EEEvvEEEEvNT_6ParamsE,"aw",@nobits
	.sectionflags	@""
	.align	16
	.zero		1024


//--------------------- .nv.shared.reserved.0     --------------------------
	.section	.nv.shared.reserved.0,"aw",@nobits
	.weak		__nv_reservedSMEM_offset_0_alias
	.size		__nv_reservedSMEM_offset_0_alias, 0, 64
	.other		__nv_reservedSMEM_offset_0_alias,@"STO_CUDA_RESERVED_SHARED STV_DEFAULT"
__nv_reservedSMEM_offset_0_alias:
	.zero		0
.nv.shared.reserved.0:
	.zero		64
	.weak		__nv_reservedSMEM_tcgen05_partition
	.type		__nv_reservedSMEM_tcgen05_partition,@object
	.size		__nv_reservedSMEM_tcgen05_partition,(.L_0 - __nv_reservedSMEM_tcgen05_partition)
__nv_reservedSMEM_tcgen05_partition:
	.zero		32
.L_0:


//--------------------- .nv.global                --------------------------
	.section	.nv.global,"aw",@nobits
.nv.global:
	.type		_ZN40_INTERNAL_17b99667_4_k_cu_1cccf622_278164cute1_E,@object
	.size		_ZN40_INTERNAL_17b99667_4_k_cu_1cccf622_278164cute1_E,(_ZN40_INTERNAL_17b99667_4_k_cu_1cccf622_278164cuda3std3__45__cpo6cbeginE - _ZN40_INTERNAL_17b99667_4_k_cu_1cccf622_278164cute1_E)
_ZN40_INTERNAL_17b99667_4_k_cu_1cccf622_278164cute1_E:
	.zero		1
	.type		_ZN40_INTERNAL_17b99667_4_k_cu_1cccf622_278164cuda3std3__45__cpo6cbeginE,@object
	.size		_ZN40_INTERNAL_17b99667_4_k_cu_1cccf622_278164cuda3std3__45__cpo6cbeginE,(_ZN40_INTERNAL_17b99667_4_k_cu_1cccf622_278164cuda3std3__48in_placeE - _ZN40_INTERNAL_17b99667_4_k_cu_1cccf622_278164cuda3std3__45__cpo6cbeginE)
_ZN40_INTERNAL_17b99667_4_k_cu_1cccf622_278164cuda3std3__45__cpo6cbeginE:
	.zero		1
	.type		_ZN40_INTERNAL_17b99667_4_k_cu_1cccf622_278164cuda3std3__48in_placeE,@object
	.size		_ZN40_INTERNAL_17b99667_4_k_cu_1cccf622_278164cuda3std3__48in_placeE,(_ZN40_INTERNAL_17b99667_4_k_cu_1cccf622_278164cuda3std6ranges3__45__cpo9iter_moveE - _ZN40_INTERNAL_17b99667_4_k_cu_1cccf622_278164cuda3std3__48in_placeE)
_ZN40_INTERNAL_17b99667_4_k_cu_1cccf622_278164cuda3std3__48in_placeE:
	.zero		1
	.type		_ZN40_INTERNAL_17b99667_4_k_cu_1cccf622_278164cuda3std6ranges3__45__cpo9iter_moveE,@object
	.size		_ZN40_INTERNAL_17b99667_4_k_cu_1cccf622_278164cuda3std6ranges3__45__cpo9iter_moveE,(_ZN40_INTERNAL_17b99667_4_k_cu_1cccf622_278164cuda3std3__45__cpo5beginE - _ZN40_INTERNAL_17b99667_4_k_cu_1cccf622_278164cuda3std6ranges3__45__cpo9iter_moveE)
_ZN40_INTERNAL_17b99667_4_k_cu_1cccf622_278164cuda3std6ranges3__45__cpo9iter_moveE:
	.zero		1
	.type		_ZN40_INTERNAL_17b99667_4_k_cu_1cccf622_278164cuda3std3__45__cpo5beginE,@object
	.size		_ZN40_INTERNAL_17b99667_4_k_cu_1cccf622_278164cuda3std3__45__cpo5beginE,(_ZN40_INTERNAL_17b99667_4_k_cu_1cccf622_278164cuda3std3__442_GLOBAL__N__17b99667_4_k_cu_1cccf622_278166ignoreE - _ZN40_INTERNAL_17b99667_4_k_cu_1cccf622_278164cuda3std3__45__cpo5beginE)
_ZN40_INTERNAL_17b99667_4_k_cu_1cccf622_278164cuda3std3__45__cpo5beginE:
	.zero		1
	.type		_ZN40_INTERNAL_17b99667_4_k_cu_1cccf622_278164cuda3std3__442_GLOBAL__N__17b99667_4_k_cu_1cccf622_278166ignoreE,@object
	.size		_ZN40_INTERNAL_17b99667_4_k_cu_1cccf622_278164cuda3std3__442_GLOBAL__N__17b99667_4_k_cu_1cccf622_278166ignoreE,(_ZN40_INTERNAL_17b99667_4_k_cu_1cccf622_278164cute7productE - _ZN40_INTERNAL_17b99667_4_k_cu_1cccf622_278164cuda3std3__442_GLOBAL__N__17b99667_4_k_cu_1cccf622_278166ignoreE)
_ZN40_INTERNAL_17b99667_4_k_cu_1cccf622_278164cuda3std3__442_GLOBAL__N__17b99667_4_k_cu_1cccf622_278166ignoreE:
	.zero		1
	.type		_ZN40_INTERNAL_17b99667_4_k_cu_1cccf622_278164cute7productE,@object
	.size		_ZN40_INTERNAL_17b99667_4_k_cu_1cccf622_278164cute7productE,(_ZN40_INTERNAL_17b99667_4_k_cu_1cccf622_278164cuda3std3__45__cpo3endE - _ZN40_INTERNAL_17b99667_4_k_cu_1cccf622_278164cute7productE)
_ZN40_INTERNAL_17b99667_4_k_cu_1cccf622_278164cute7productE:
	.zero		1
	.type		_ZN40_INTERNAL_17b99667_4_k_cu_1cccf622_278164cuda3std3__45__cpo3endE,@object
	.size		_ZN40_INTERNAL_17b99667_4_k_cu_1cccf622_278164cuda3std3__45__cpo3endE,(_ZN40_INTERNAL_17b99667_4_k_cu_1cccf622_278164cuda3std3__419piecewise_constructE - _ZN40_INTERNAL_17b99667_4_k_cu_1cccf622_278164cuda3std3__45__cpo3endE)
_ZN40_INTERNAL_17b99667_4_k_cu_1cccf622_278164cuda3std3__45__cpo3endE:
	.zero		1
	.type		_ZN40_INTERNAL_17b99667_4_k_cu_1cccf622_278164cuda3std3__419piecewise_constructE,@object
	.size		_ZN40_INTERNAL_17b99667_4_k_cu_1cccf622_278164cuda3std3__419piecewise_constructE,(_ZN40_INTERNAL_17b99667_4_k_cu_1cccf622_278164cuda3std3__45__cpo4cendE - _ZN40_INTERNAL_17b99667_4_k_cu_1cccf622_278164cuda3std3__419piecewise_constructE)
_ZN40_INTERNAL_17b99667_4_k_cu_1cccf622_278164cuda3std3__419piecewise_constructE:
	.zero		1
	.type		_ZN40_INTERNAL_17b99667_4_k_cu_1cccf622_278164cuda3std3__45__cpo4cendE,@object
	.size		_ZN40_INTERNAL_17b99667_4_k_cu_1cccf622_278164cuda3std3__45__cpo4cendE,(_ZN40_INTERNAL_17b99667_4_k_cu_1cccf622_278164cuda3std6ranges3__45__cpo4swapE - _ZN40_INTERNAL_17b99667_4_k_cu_1cccf622_278164cuda3std3__45__cpo4cendE)
_ZN40_INTERNAL_17b99667_4_k_cu_1cccf622_278164cuda3std3__45__cpo4cendE:
	.zero		1
	.type		_ZN40_INTERNAL_17b99667_4_k_cu_1cccf622_278164cuda3std6ranges3__45__cpo4swapE,@object
	.size		_ZN40_INTERNAL_17b99667_4_k_cu_1cccf622_278164cuda3std6ranges3__45__cpo4swapE,(.L_10 - _ZN40_INTERNAL_17b99667_4_k_cu_1cccf622_278164cuda3std6ranges3__45__cpo4swapE)
_ZN40_INTERNAL_17b99667_4_k_cu_1cccf622_278164cuda3std6ranges3__45__cpo4swapE:
	.zero		1
.L_10:


//--------------------- .nv.constant0._ZN7cutlass13device_kernelINS_4gemm6kernel13GemmUniversalIN4cute5tupleIJiiiiEEENS1_10collective13CollectiveMmaINS1_35MainloopSm100TmaUmmaWarpSpecializedILi3ELi2ELi4ENS5_IJNS4_1CILi2EEENSA_ILi1EEESC_EEEEENS5_IJNSA_ILi128EEESF_NSA_ILi64EEEEEENS_6half_tENS5_IJlSC_lEEESI_NS5_IJSC_llEEENS4_8TiledMMAINS4_8MMA_AtomIJNS4_26SM100_MMA_F16BF16_2x1SM_SSISI_SI_fLi128ELi128ELNS4_4UMMA5MajorE0ELSP_1ELNSO_7ScaleInE0ELSQ_0EEEEEENS4_6LayoutINS5_IJSC_SC_SC_EEENS5_IJNSA_ILi0EEESV_SV_EEEEENS5_IJNS4_10UnderscoreESY_SY_EEEEENS4_18SM100_TMA_2SM_LOADENS4_14ComposedLayoutINS4_7SwizzleILi3ELi4ELi3EEENS4_18smem_ptr_flag_bitsILi16EEENST_INS5_IJNSA_ILi8EEESG_EEENS5_IJSG_SC_EEEEEEEvNS4_8identityES11_NS12_IS14_S16_NST_INS5_IJSG_S17_EEENS5_IJSC_SG_EEEEEEEvS1C_EENS_8epilogue10collective18CollectiveEpilogueINS1I_23Sm100TmaWarpSpecializedILi4ELi2ELi16ELb1ELb0EEEJNS5_IJSG_SF_SG_EEENS5_IJNST_ISG_SC_EENST_INS5_IJNSA_ILi16EEESB_EEES1E_EEEEESI_SJ_SI_SJ_NS1I_6fusion15FusionCallbacksIS1M_NS1T_17LinearCombinationISI_fSI_fLNS_15FloatRoundStyleE2EEES1N_S1S_JEEENS4_5SM1004TMEM4LOAD26SM100_TMEM_LOAD_32dp32b16xENS4_13SM90_TMA_LOADENS12_INS13_ILi1ELi4ELi3EEES16_NST_INS5_IJS17_S1P_EEENS5_IJS1P_SC_EEEEEEENS4_39AutoVectorizingCopyWithAssumedAlignmentILi128EEENS4_14SM90_TMA_STOREES28_S2A_S2A_EEEvvEEEEvNT_6ParamsE --------------------------
	.section	.nv.constant0._ZN7cutlass13device_kernelINS_4gemm6kernel13GemmUniversalIN4cute5tupleIJiiiiEEENS1_10collective13CollectiveMmaINS1_35MainloopSm100TmaUmmaWarpSpecializedILi3ELi2ELi4ENS5_IJNS4_1CILi2EEENSA_ILi1EEESC_EEEEENS5_IJNSA_ILi128EEESF_NSA_ILi64EEEEEENS_6half_tENS5_IJlSC_lEEESI_NS5_IJSC_llEEENS4_8TiledMMAINS4_8MMA_AtomIJNS4_26SM100_MMA_F16BF16_2x1SM_SSISI_SI_fLi128ELi128ELNS4_4UMMA5MajorE0ELSP_1ELNSO_7ScaleInE0ELSQ_0EEEEEENS4_6LayoutINS5_IJSC_SC_SC_EEENS5_IJNSA_ILi0EEESV_SV_EEEEENS5_IJNS4_10UnderscoreESY_SY_EEEEENS4_18SM100_TMA_2SM_LOADENS4_14ComposedLayoutINS4_7SwizzleILi3ELi4ELi3EEENS4_18smem_ptr_flag_bitsILi16EEENST_INS5_IJNSA_ILi8EEESG_EEENS5_IJSG_SC_EEEEEEEvNS4_8identityES11_NS12_IS14_S16_NST_INS5_IJSG_S17_EEENS5_IJSC_SG_EEEEEEEvS1C_EENS_8epilogue10collective18CollectiveEpilogueINS1I_23Sm100TmaWarpSpecializedILi4ELi2ELi16ELb1ELb0EEEJNS5_IJSG_SF_SG_EEENS5_IJNST_ISG_SC_EENST_INS5_IJNSA_ILi16EEESB_EEES1E_EEEEESI_SJ_SI_SJ_NS1I_6fusion15FusionCallbacksIS1M_NS1T_17LinearCombinationISI_fSI_fLNS_15FloatRoundStyleE2EEES1N_S1S_JEEENS4_5SM1004TMEM4LOAD26SM100_TMEM_LOAD_32dp32b16xENS4_13SM90_TMA_LOADENS12_INS13_ILi1ELi4ELi3EEES16_NST_INS5_IJS17_S1P_EEENS5_IJS1P_SC_EEEEEEENS4_39AutoVectorizingCopyWithAssumedAlignmentILi128EEENS4_14SM90_TMA_STOREES28_S2A_S2A_EEEvvEEEEvNT_6ParamsE,"a",@progbits
	.sectionflags	@""
	.align	4
.nv.constant0._ZN7cutlass13device_kernelINS_4gemm6kernel13GemmUniversalIN4cute5tupleIJiiiiEEENS1_10collective13CollectiveMmaINS1_35MainloopSm100TmaUmmaWarpSpecializedILi3ELi2ELi4ENS5_IJNS4_1CILi2EEENSA_ILi1EEESC_EEEEENS5_IJNSA_ILi128EEESF_NSA_ILi64EEEEEENS_6half_tENS5_IJlSC_lEEESI_NS5_IJSC_llEEENS4_8TiledMMAINS4_8MMA_AtomIJNS4_26SM100_MMA_F16BF16_2x1SM_SSISI_SI_fLi128ELi128ELNS4_4UMMA5MajorE0ELSP_1ELNSO_7ScaleInE0ELSQ_0EEEEEENS4_6LayoutINS5_IJSC_SC_SC_EEENS5_IJNSA_ILi0EEESV_SV_EEEEENS5_IJNS4_10UnderscoreESY_SY_EEEEENS4_18SM100_TMA_2SM_LOADENS4_14ComposedLayoutINS4_7SwizzleILi3ELi4ELi3EEENS4_18smem_ptr_flag_bitsILi16EEENST_INS5_IJNSA_ILi8EEESG_EEENS5_IJSG_SC_EEEEEEEvNS4_8identityES11_NS12_IS14_S16_NST_INS5_IJSG_S17_EEENS5_IJSC_SG_EEEEEEEvS1C_EENS_8epilogue10collective18CollectiveEpilogueINS1I_23Sm100TmaWarpSpecializedILi4ELi2ELi16ELb1ELb0EEEJNS5_IJSG_SF_SG_EEENS5_IJNST_ISG_SC_EENST_INS5_IJNSA_ILi16EEESB_EEES1E_EEEEESI_SJ_SI_SJ_NS1I_6fusion15FusionCallbacksIS1M_NS1T_17LinearCombinationISI_fSI_fLNS_15FloatRoundStyleE2EEES1N_S1S_JEEENS4_5SM1004TMEM4LOAD26SM100_TMEM_LOAD_32dp32b16xENS4_13SM90_TMA_LOADENS12_INS13_ILi1ELi4ELi3EEES16_NST_INS5_IJS17_S1P_EEENS5_IJS1P_SC_EEEEEEENS4_39AutoVectorizingCopyWithAssumedAlignmentILi128EEENS4_14SM90_TMA_STOREES28_S2A_S2A_EEEvvEEEEvNT_6ParamsE:
	.zero		2944


//--------------------- SYMBOLS --------------------------

	.type		.nv.reservedSmem.offset0,@object
	.size		.nv.reservedSmem.offset0,0x4
	.type		.nv.reservedSmem.cap,@object
	.size		.nv.reservedSmem.cap,0x4
	.type		__assertfail,@function
